	.target	sm_90a

	.elftype	@"ET_EXEC"


//--------------------- .note.nv.tkinfo           --------------------------
	.section	.note.nv.tkinfo,"",@"SHT_NOTE"
	.sectionflags	@"SHF_NOTE_NV_TKINFO"
	.tkinfo
        /*0018*/ 	.word	0x00000002
        /*0030*/ 	.string	""
        /*0030*/ 	.string	"ptxas"
        /*0030*/ 	.string	"Cuda compilation tools, release 13.0, V13.0.88"
        /*0030*/ 	.string	"Build cuda_13.0.r13.0/compiler.36424714_0"
        /*0030*/ 	.string	"-arch sm_90a -m 64 "



//--------------------- .note.nv.cuinfo           --------------------------
	.section	.note.nv.cuinfo,"",@"SHT_NOTE"
	.sectionflags	@"SHF_NOTE_NV_CUINFO"
        /*0018*/ 	.short	0x0002
        /*001a*/ 	.short	0x005a
        /*001c*/ 	.short	0x0082
	.zero		2


//--------------------- .nv.info                  --------------------------
	.section	.nv.info,"",@"SHT_CUDA_INFO"
	.align	4


	//----- nvinfo : EIATTR_REGCOUNT
	.align		4
        /*0000*/ 	.byte	0x04, 0x2f
        /*0002*/ 	.short	(.L_15 - .L_14)
	.align		4
.L_14:
        /*0004*/ 	.word	index@(_ZN7cutlass13device_kernelINS_4gemm6kernel13GemmUniversalIN4cute5tupleIJiiiiEEENS1_10collective13CollectiveMmaINS1_34MainloopSm90TmaGmmaWarpSpecializedILi4ENS5_IJNS4_1CILi1EEESB_SB_EEENS1_32KernelTmaWarpSpecializedPingpongEEENS5_IJNSA_ILi64EEENSA_ILi128EEESG_EEENS_6half_tENS5_IJlSB_lEEESI_SJ_NS4_8TiledMMAINS4_8MMA_AtomIJNS4_4SM904GMMA26MMA_64x128x16_F32F16F16_SSILNSN_5MajorE0ELSP_0ELNSN_7ScaleInE1ELSQ_1EEEEEENS4_6LayoutISC_NS5_IJNSA_ILi0EEESU_SU_EEEEENS5_IJNS4_10UnderscoreESX_SX_EEEEENS4_13SM90_TMA_LOADENS4_14ComposedLayoutINS4_7SwizzleILi3ELi4ELi3EEENS4_18smem_ptr_flag_bitsILi16EEENST_INS5_IJNSA_ILi8EEESF_EEENS5_IJSF_SB_EEEEEEEvNS4_8identityES10_S1A_vS1B_EENS_8epilogue10collective6detail29Sm90TmaWarpSpecializedAdapterINS1E_15DefaultEpilogueISI_SJ_SJ_NS1D_6thread17LinearCombinationISI_Li1EffLNS1I_9ScaleType4KindE0ELNS_15FloatRoundStyleE2ESI_EENS1_15EpilogueDefaultEEEEEvvEEEEvNT_6ParamsE)
        /*0008*/ 	.word	0x000000a8


	//----- nvinfo : EIATTR_FRAME_SIZE
	.align		4
.L_15:
        /*000c*/ 	.byte	0x04, 0x11
        /*000e*/ 	.short	(.L_17 - .L_16)
	.align		4
.L_16:
        /*0010*/ 	.word	index@(_ZN7cutlass13device_kernelINS_4gemm6kernel13GemmUniversalIN4cute5tupleIJiiiiEEENS1_10collective13CollectiveMmaINS1_34MainloopSm90TmaGmmaWarpSpecializedILi4ENS5_IJNS4_1CILi1EEESB_SB_EEENS1_32KernelTmaWarpSpecializedPingpongEEENS5_IJNSA_ILi64EEENSA_ILi128EEESG_EEENS_6half_tENS5_IJlSB_lEEESI_SJ_NS4_8TiledMMAINS4_8MMA_AtomIJNS4_4SM904GMMA26MMA_64x128x16_F32F16F16_SSILNSN_5MajorE0ELSP_0ELNSN_7ScaleInE1ELSQ_1EEEEEENS4_6LayoutISC_NS5_IJNSA_ILi0EEESU_SU_EEEEENS5_IJNS4_10UnderscoreESX_SX_EEEEENS4_13SM90_TMA_LOADENS4_14ComposedLayoutINS4_7SwizzleILi3ELi4ELi3EEENS4_18smem_ptr_flag_bitsILi16EEENST_INS5_IJNSA_ILi8EEESF_EEENS5_IJSF_SB_EEEEEEEvNS4_8identityES10_S1A_vS1B_EENS_8epilogue10collective6detail29Sm90TmaWarpSpecializedAdapterINS1E_15DefaultEpilogueISI_SJ_SJ_NS1D_6thread17LinearCombinationISI_Li1EffLNS1I_9ScaleType4KindE0ELNS_15FloatRoundStyleE2ESI_EENS1_15EpilogueDefaultEEEEEvvEEEEvNT_6ParamsE)
        /*0014*/ 	.word	0x00000000


	//----- nvinfo : EIATTR_MIN_STACK_SIZE
	.align		4
.L_17:
        /*0018*/ 	.byte	0x04, 0x12
        /*001a*/ 	.short	(.L_19 - .L_18)
	.align		4
.L_18:
        /*001c*/ 	.word	index@(_ZN7cutlass13device_kernelINS_4gemm6kernel13GemmUniversalIN4cute5tupleIJiiiiEEENS1_10collective13CollectiveMmaINS1_34MainloopSm90TmaGmmaWarpSpecializedILi4ENS5_IJNS4_1CILi1EEESB_SB_EEENS1_32KernelTmaWarpSpecializedPingpongEEENS5_IJNSA_ILi64EEENSA_ILi128EEESG_EEENS_6half_tENS5_IJlSB_lEEESI_SJ_NS4_8TiledMMAINS4_8MMA_AtomIJNS4_4SM904GMMA26MMA_64x128x16_F32F16F16_SSILNSN_5MajorE0ELSP_0ELNSN_7ScaleInE1ELSQ_1EEEEEENS4_6LayoutISC_NS5_IJNSA_ILi0EEESU_SU_EEEEENS5_IJNS4_10UnderscoreESX_SX_EEEEENS4_13SM90_TMA_LOADENS4_14ComposedLayoutINS4_7SwizzleILi3ELi4ELi3EEENS4_18smem_ptr_flag_bitsILi16EEENST_INS5_IJNSA_ILi8EEESF_EEENS5_IJSF_SB_EEEEEEEvNS4_8identityES10_S1A_vS1B_EENS_8epilogue10collective6detail29Sm90TmaWarpSpecializedAdapterINS1E_15DefaultEpilogueISI_SJ_SJ_NS1D_6thread17LinearCombinationISI_Li1EffLNS1I_9ScaleType4KindE0ELNS_15FloatRoundStyleE2ESI_EENS1_15EpilogueDefaultEEEEEvvEEEEvNT_6ParamsE)
        /*0020*/ 	.word	0x00000000
.L_19:


//--------------------- .nv.compat                --------------------------
	.section	.nv.compat,"",@"SHT_CUDA_COMPAT_INFO"
	.align	4
        /*0000*/ 	.byte	0x02, 0x09, 0x01, 0x00, 0x02, 0x02, 0x04, 0x00, 0x02, 0x05, 0x05, 0x00, 0x03, 0x07, 0x01, 0x01
        /*0010*/ 	.byte	0x02, 0x03, 0x01, 0x00, 0x02, 0x06, 0x01, 0x00, 0x04, 0x0b, 0x08, 0x00, 0x00, 0x00, 0x00, 0x00
        /*0020*/ 	.byte	0x00, 0x00, 0x00, 0x00


//--------------------- .nv.info._ZN7cutlass13device_kernelINS_4gemm6kernel13GemmUniversalIN4cute5tupleIJiiiiEEENS1_10collective13CollectiveMmaINS1_34MainloopSm90TmaGmmaWarpSpecializedILi4ENS5_IJNS4_1CILi1EEESB_SB_EEENS1_32KernelTmaWarpSpecializedPingpongEEENS5_IJNSA_ILi64EEENSA_ILi128EEESG_EEENS_6half_tENS5_IJlSB_lEEESI_SJ_NS4_8TiledMMAINS4_8MMA_AtomIJNS4_4SM904GMMA26MMA_64x128x16_F32F16F16_SSILNSN_5MajorE0ELSP_0ELNSN_7ScaleInE1ELSQ_1EEEEEENS4_6LayoutISC_NS5_IJNSA_ILi0EEESU_SU_EEEEENS5_IJNS4_10UnderscoreESX_SX_EEEEENS4_13SM90_TMA_LOADENS4_14ComposedLayoutINS4_7SwizzleILi3ELi4ELi3EEENS4_18smem_ptr_flag_bitsILi16EEENST_INS5_IJNSA_ILi8EEESF_EEENS5_IJSF_SB_EEEEEEEvNS4_8identityES10_S1A_vS1B_EENS_8epilogue10collective6detail29Sm90TmaWarpSpecializedAdapterINS1E_15DefaultEpilogueISI_SJ_SJ_NS1D_6thread17LinearCombinationISI_Li1EffLNS1I_9ScaleType4KindE0ELNS_15FloatRoundStyleE2ESI_EENS1_15EpilogueDefaultEEEEEvvEEEEvNT_6ParamsE --------------------------
	.section	.nv.info._ZN7cutlass13device_kernelINS_4gemm6kernel13GemmUniversalIN4cute5tupleIJiiiiEEENS1_10collective13CollectiveMmaINS1_34MainloopSm90TmaGmmaWarpSpecializedILi4ENS5_IJNS4_1CILi1EEESB_SB_EEENS1_32KernelTmaWarpSpecializedPingpongEEENS5_IJNSA_ILi64EEENSA_ILi128EEESG_EEENS_6half_tENS5_IJlSB_lEEESI_SJ_NS4_8TiledMMAINS4_8MMA_AtomIJNS4_4SM904GMMA26MMA_64x128x16_F32F16F16_SSILNSN_5MajorE0ELSP_0ELNSN_7ScaleInE1ELSQ_1EEEEEENS4_6LayoutISC_NS5_IJNSA_ILi0EEESU_SU_EEEEENS5_IJNS4_10UnderscoreESX_SX_EEEEENS4_13SM90_TMA_LOADENS4_14ComposedLayoutINS4_7SwizzleILi3ELi4ELi3EEENS4_18smem_ptr_flag_bitsILi16EEENST_INS5_IJNSA_ILi8EEESF_EEENS5_IJSF_SB_EEEEEEEvNS4_8identityES10_S1A_vS1B_EENS_8epilogue10collective6detail29Sm90TmaWarpSpecializedAdapterINS1E_15DefaultEpilogueISI_SJ_SJ_NS1D_6thread17LinearCombinationISI_Li1EffLNS1I_9ScaleType4KindE0ELNS_15FloatRoundStyleE2ESI_EENS1_15EpilogueDefaultEEEEEvvEEEEvNT_6ParamsE,"",@"SHT_CUDA_INFO"
	.sectionflags	@""
	.align	4


	//----- nvinfo : EIATTR_CUDA_API_VERSION
	.align		4
        /*0000*/ 	.byte	0x04, 0x37
        /*0002*/ 	.short	(.L_21 - .L_20)
.L_20:
        /*0004*/ 	.word	0x00000082


	//----- nvinfo : EIATTR_KPARAM_INFO
	.align		4
.L_21:
        /*0008*/ 	.byte	0x04, 0x17
        /*000a*/ 	.short	(.L_23 - .L_22)
.L_22:
        /*000c*/ 	.word	0x00000000
        /*0010*/ 	.short	0x0000
        /*0012*/ 	.short	0x0070
        /*0014*/ 	.byte	0x00, 0xf0, 0x01, 0x10


	//----- nvinfo : EIATTR_SPARSE_MMA_MASK
	.align		4
.L_23:
        /*0018*/ 	.byte	0x03, 0x50
        /*001a*/ 	.short	0x0000


	//----- nvinfo : EIATTR_MAXREG_COUNT
	.align		4
        /*001c*/ 	.byte	0x03, 0x1b
        /*001e*/ 	.short	0x00a8


	//----- nvinfo : EIATTR_NUM_BARRIERS
	.align		4
        /*0020*/ 	.byte	0x02, 0x4c
        /*0022*/ 	.byte	0x01
	.zero		1


	//----- nvinfo : EIATTR_EXTERNS
	.align		4
        /*0024*/ 	.byte	0x04, 0x0f
        /*0026*/ 	.short	(.L_25 - .L_24)


	//   ....[0]....
	.align		4
.L_24:
        /*0028*/ 	.word	index@(__assertfail)


	//----- nvinfo : EIATTR_MERCURY_ISA_VERSION
	.align		4
.L_25:
        /*002c*/ 	.byte	0x03, 0x5f
        /*002e*/ 	.short	0x0101


	//----- nvinfo : EIATTR_INT_WARP_WIDE_INSTR_OFFSETS
	.align		4
        /*0030*/ 	.byte	0x04, 0x31
        /*0032*/ 	.short	(.L_27 - .L_26)


	//   ....[0]....
.L_26:
        /*0034*/ 	.word	0x00000470


	//   ....[1]....
        /*0038*/ 	.word	0x00000490


	//   ....[2]....
        /*003c*/ 	.word	0x00000510


	//   ....[3]....
        /*0040*/ 	.word	0x00000520


	//   ....[4]....
        /*0044*/ 	.word	0x00000530


	//   ....[5]....
        /*0048*/ 	.word	0x00000550


	//   ....[6]....
        /*004c*/ 	.word	0x000005b0


	//   ....[7]....
        /*0050*/ 	.word	0x000005d0


	//----- nvinfo : EIATTR_COOP_GROUP_MASK_REGIDS
	.align		4
.L_27:
        /*0054*/ 	.byte	0x04, 0x29
        /*0056*/ 	.short	(.L_29 - .L_28)


	//   ....[0]....
.L_28:
        /*0058*/ 	.word	0xffffffff


	//   ....[1]....
        /*005c*/ 	.word	0xffffffff


	//   ....[2]....
        /*0060*/ 	.word	0xffffffff


	//   ....[3]....
        /*0064*/ 	.word	0xffffffff


	//   ....[4]....
        /*0068*/ 	.word	0xffffffff


	//   ....[5]....
        /*006c*/ 	.word	0xffffffff


	//----- nvinfo : EIATTR_COOP_GROUP_INSTR_OFFSETS
	.align		4
.L_29:
        /*0070*/ 	.byte	0x04, 0x28
        /*0072*/ 	.short	(.L_31 - .L_30)


	//   ....[0]....
.L_30:
        /*0074*/ 	.word	0x00000050


	//   ....[1]....
        /*0078*/ 	.word	0x00000080


	//   ....[2]....
        /*007c*/ 	.word	0x00000180


	//   ....[3]....
        /*0080*/ 	.word	0x00000390


	//   ....[4]....
        /*0084*/ 	.word	0x000003d0


	//   ....[5]....
        /*0088*/ 	.word	0x00000410


	//----- nvinfo : EIATTR_REG_RECONFIG
	.align		4
.L_31:
        /*008c*/ 	.byte	0x01, 0x54
	.zero		2


	//----- nvinfo : EIATTR_SYSCALL_OFFSETS
	.align		4
        /*0090*/ 	.byte	0x04, 0x46
        /*0092*/ 	.short	(.L_33 - .L_32)


	//   ....[0]....
.L_32:
        /*0094*/ 	.word	0x00001770


	//----- nvinfo : EIATTR_MBARRIER_INSTR_OFFSETS
	.align		4
.L_33:
        /*0098*/ 	.byte	0x04, 0x39
        /*009a*/ 	.short	(.L_35 - .L_34)


	//   ....[0]....
.L_34:
        /*009c*/ 	.word	0x00000300
        /*00a0*/ 	.word	0x000000ff
        /*00a4*/ 	.word	0x00000000
        /*00a8*/ 	.short	0x0100
        /*00aa*/ 	.byte	0x09
	.zero		1


	//   ....[1]....
        /*00ac*/ 	.word	0x00000310
        /*00b0*/ 	.word	0x000000ff
        /*00b4*/ 	.word	0x00000020
        /*00b8*/ 	.short	0x0100
        /*00ba*/ 	.byte	0x09
	.zero		1


	//   ....[2]....
        /*00bc*/ 	.word	0x00000320
        /*00c0*/ 	.word	0x000000ff
        /*00c4*/ 	.word	0x00000008
        /*00c8*/ 	.short	0x0100
        /*00ca*/ 	.byte	0x09
	.zero		1


	//   ....[3]....
        /*00cc*/ 	.word	0x00000330
        /*00d0*/ 	.word	0x000000ff
        /*00d4*/ 	.word	0x00000028
        /*00d8*/ 	.short	0x0100
        /*00da*/ 	.byte	0x09
	.zero		1


	//   ....[4]....
        /*00dc*/ 	.word	0x00000340
        /*00e0*/ 	.word	0x000000ff
        /*00e4*/ 	.word	0x00000010
        /*00e8*/ 	.short	0x0100
        /*00ea*/ 	.byte	0x09
	.zero		1


	//   ....[5]....
        /*00ec*/ 	.word	0x00000350
        /*00f0*/ 	.word	0x000000ff
        /*00f4*/ 	.word	0x00000030
        /*00f8*/ 	.short	0x0100
        /*00fa*/ 	.byte	0x09
	.zero		1


	//   ....[6]....
        /*00fc*/ 	.word	0x00000360
        /*0100*/ 	.word	0x000000ff
        /*0104*/ 	.word	0x00000018
        /*0108*/ 	.short	0x0100
        /*010a*/ 	.byte	0x09
	.zero		1


	//   ....[7]....
        /*010c*/ 	.word	0x00000370
        /*0110*/ 	.word	0x000000ff
        /*0114*/ 	.word	0x00000038
        /*0118*/ 	.short	0x0100
        /*011a*/ 	.byte	0x09
	.zero		1


	//   ....[8]....
        /*011c*/ 	.word	0x000005f0
        /*0120*/ 	.word	0x000000ff
        /*0124*/ 	.word	0x00000070
        /*0128*/ 	.short	0x0100
        /*012a*/ 	.byte	0x09
	.zero		1


	//   ....[9]....
        /*012c*/ 	.word	0x00000600
        /*0130*/ 	.word	0x000000ff
        /*0134*/ 	.word	0x00000078
        /*0138*/ 	.short	0x0100
        /*013a*/ 	.byte	0x09
	.zero		1


	//   ....[10]....
        /*013c*/ 	.word	0x00000640
        /*0140*/ 	.word	0x000000ff
        /*0144*/ 	.word	0x00000050
        /*0148*/ 	.short	0x0100
        /*014a*/ 	.byte	0x0a
	.zero		1


	//   ....[11]....
        /*014c*/ 	.word	0x00000660
        /*0150*/ 	.word	0x000000ff
        /*0154*/ 	.word	0x00000058
        /*0158*/ 	.short	0x0100
        /*015a*/ 	.byte	0x0a
	.zero		1


	//   ....[12]....
        /*015c*/ 	.word	0x00000670
        /*0160*/ 	.word	0x000000ff
        /*0164*/ 	.word	0x00000060
        /*0168*/ 	.short	0x0100
        /*016a*/ 	.byte	0x0a
	.zero		1


	//   ....[13]....
        /*016c*/ 	.word	0x00000680
        /*0170*/ 	.word	0x000000ff
        /*0174*/ 	.word	0x00000068
        /*0178*/ 	.short	0x0100
        /*017a*/ 	.byte	0x0a
	.zero		1


	//   ....[14]....
        /*017c*/ 	.word	0x00001630
        /*0180*/ 	.word	0x0000005f
        /*0184*/ 	.word	0xfffffff8
        /*0188*/ 	.short	0x010a
        /*018a*/ 	.byte	0x3f
	.zero		1


	//   ....[15]....
        /*018c*/ 	.word	0x00001800
        /*0190*/ 	.word	0x00000003
        /*0194*/ 	.word	0x00000000
        /*0198*/ 	.short	0x010a
        /*019a*/ 	.byte	0x3f
	.zero		1


	//   ....[16]....
        /*019c*/ 	.word	0x00001860
        /*01a0*/ 	.word	0x00000003
        /*01a4*/ 	.word	0x00000000
        /*01a8*/ 	.short	0x010a
        /*01aa*/ 	.byte	0x3f
	.zero		1


	//   ....[17]....
        /*01ac*/ 	.word	0x00001d80
        /*01b0*/ 	.word	0x000000ff
        /*01b4*/ 	.word	0x00000000
        /*01b8*/ 	.short	0x010a
        /*01ba*/ 	.byte	0x04
	.zero		1


	//   ....[18]....
        /*01bc*/ 	.word	0x00001dc0
        /*01c0*/ 	.word	0x000000ff
        /*01c4*/ 	.word	0x00000000
        /*01c8*/ 	.short	0x010a
        /*01ca*/ 	.byte	0x04
	.zero		1


	//   ....[19]....
        /*01cc*/ 	.word	0x000021f0
        /*01d0*/ 	.word	0x000000ff
        /*01d4*/ 	.word	0x00000000
        /*01d8*/ 	.short	0x0101
        /*01da*/ 	.byte	0x04
	.zero		1


	//   ....[20]....
        /*01dc*/ 	.word	0x000022e0
        /*01e0*/ 	.word	0x00000063
        /*01e4*/ 	.word	0x00000000
        /*01e8*/ 	.short	0x0101
        /*01ea*/ 	.byte	0x32
	.zero		1


	//   ....[21]....
        /*01ec*/ 	.word	0x000023a0
        /*01f0*/ 	.word	0x000000ff
        /*01f4*/ 	.word	0x00000000
        /*01f8*/ 	.short	0x0101
        /*01fa*/ 	.byte	0x04
	.zero		1


	//   ....[22]....
        /*01fc*/ 	.word	0x000023f0
        /*0200*/ 	.word	0x0000005f
        /*0204*/ 	.word	0x00000008
        /*0208*/ 	.short	0x010a
        /*020a*/ 	.byte	0x3f
	.zero		1


	//   ....[23]....
        /*020c*/ 	.word	0x000064f0
        /*0210*/ 	.word	0x00000060
        /*0214*/ 	.word	0x00000000
        /*0218*/ 	.short	0x0101
        /*021a*/ 	.byte	0x32
	.zero		1


	//   ....[24]....
        /*021c*/ 	.word	0x00006f00
        /*0220*/ 	.word	0x00000007
        /*0224*/ 	.word	0x00000020
        /*0228*/ 	.short	0x010a
        /*022a*/ 	.byte	0x3f
	.zero		1


	//   ....[25]....
        /*022c*/ 	.word	0x00007360
        /*0230*/ 	.word	0x00000003
        /*0234*/ 	.word	0x00000078
        /*0238*/ 	.short	0x0101
        /*023a*/ 	.byte	0x3f
	.zero		1


	//   ....[26]....
        /*023c*/ 	.word	0x00007ad0
        /*0240*/ 	.word	0x00000007
        /*0244*/ 	.word	0x00000000
        /*0248*/ 	.short	0x010a
        /*024a*/ 	.byte	0x3f
	.zero		1


	//   ....[27]....
        /*024c*/ 	.word	0x00007b50
        /*0250*/ 	.word	0x00000009
        /*0254*/ 	.word	0x00000000
        /*0258*/ 	.short	0x010a
        /*025a*/ 	.byte	0x3f
	.zero		1


	//   ....[28]....
        /*025c*/ 	.word	0x00007be0
        /*0260*/ 	.word	0x00000006
        /*0264*/ 	.word	0x00000000
        /*0268*/ 	.short	0x010a
        /*026a*/ 	.byte	0x3f
	.zero		1


	//   ....[29]....
        /*026c*/ 	.word	0x00007c70
        /*0270*/ 	.word	0x00000003
        /*0274*/ 	.word	0x00000000
        /*0278*/ 	.short	0x010a
        /*027a*/ 	.byte	0x3f
	.zero		1


	//   ....[30]....
        /*027c*/ 	.word	0x00007cd0
        /*0280*/ 	.word	0x0000005f
        /*0284*/ 	.word	0xfffffff8
        /*0288*/ 	.short	0x010a
        /*028a*/ 	.byte	0x3f
	.zero		1


	//   ....[31]....
        /*028c*/ 	.word	0x00007d20
        /*0290*/ 	.word	0x00000003
        /*0294*/ 	.word	0x00000000
        /*0298*/ 	.short	0x010a
        /*029a*/ 	.byte	0x3f
	.zero		1


	//   ....[32]....
        /*029c*/ 	.word	0x00007d80
        /*02a0*/ 	.word	0x00000004
        /*02a4*/ 	.word	0x00000000
        /*02a8*/ 	.short	0x010a
        /*02aa*/ 	.byte	0x3f
	.zero		1


	//   ....[33]....
        /*02ac*/ 	.word	0x00007dd0
        /*02b0*/ 	.word	0x0000005f
        /*02b4*/ 	.word	0x00000008
        /*02b8*/ 	.short	0x010a
        /*02ba*/ 	.byte	0x3f
	.zero		1


	//   ....[34]....
        /*02bc*/ 	.word	0x00007ea0
        /*02c0*/ 	.word	0x00000007
        /*02c4*/ 	.word	0x00000020
        /*02c8*/ 	.short	0x010a
        /*02ca*/ 	.byte	0x3f
	.zero		1


	//   ....[35]....
        /*02cc*/ 	.word	0x00007f70
        /*02d0*/ 	.word	0x00000007
        /*02d4*/ 	.word	0x00000000
        /*02d8*/ 	.short	0x010a
        /*02da*/ 	.byte	0x3f
	.zero		1


	//   ....[36]....
        /*02dc*/ 	.word	0x00007fc0
        /*02e0*/ 	.word	0x00000009
        /*02e4*/ 	.word	0x00000000
        /*02e8*/ 	.short	0x010a
        /*02ea*/ 	.byte	0x3f
	.zero		1


	//   ....[37]....
        /*02ec*/ 	.word	0x00008010
        /*02f0*/ 	.word	0x00000006
        /*02f4*/ 	.word	0x00000000
        /*02f8*/ 	.short	0x010a
        /*02fa*/ 	.byte	0x3f
	.zero		1


	//----- nvinfo : EIATTR_NUM_MBARRIERS
	.align		4
.L_35:
        /*02fc*/ 	.byte	0x03, 0x38
        /*02fe*/ 	.short	0x000e


	//----- nvinfo : EIATTR_EXIT_INSTR_OFFSETS
	.align		4
        /*0300*/ 	.byte	0x04, 0x1c
        /*0302*/ 	.short	(.L_37 - .L_36)


	//   ....[0]....
.L_36:
        /*0304*/ 	.word	0x00001240


	//   ....[1]....
        /*0308*/ 	.word	0x000012a0


	//   ....[2]....
        /*030c*/ 	.word	0x00006c30


	//   ....[3]....
        /*0310*/ 	.word	0x00006c60


	//   ....[4]....
        /*0314*/ 	.word	0x00007cc0


	//----- nvinfo : EIATTR_MAX_THREADS
	.align		4
.L_37:
        /*0318*/ 	.byte	0x04, 0x05
        /*031a*/ 	.short	(.L_39 - .L_38)
.L_38:
        /*031c*/ 	.word	0x00000180
        /*0320*/ 	.word	0x00000001
        /*0324*/ 	.word	0x00000001


	//----- nvinfo : EIATTR_CRS_STACK_SIZE
	.align		4
.L_39:
        /*0328*/ 	.byte	0x04, 0x1e
        /*032a*/ 	.short	(.L_41 - .L_40)
.L_40:
        /*032c*/ 	.word	0x00000000


	//----- nvinfo : EIATTR_CBANK_PARAM_SIZE
	.align		4
.L_41:
        /*0330*/ 	.byte	0x03, 0x19
        /*0332*/ 	.short	0x0470


	//----- nvinfo : EIATTR_PARAM_CBANK
	.align		4
        /*0334*/ 	.byte	0x04, 0x0a
        /*0336*/ 	.short	(.L_43 - .L_42)
	.align		4
.L_42:
        /*0338*/ 	.word	index@(.nv.constant0._ZN7cutlass13device_kernelINS_4gemm6kernel13GemmUniversalIN4cute5tupleIJiiiiEEENS1_10collective13CollectiveMmaINS1_34MainloopSm90TmaGmmaWarpSpecializedILi4ENS5_IJNS4_1CILi1EEESB_SB_EEENS1_32KernelTmaWarpSpecializedPingpongEEENS5_IJNSA_ILi64EEENSA_ILi128EEESG_EEENS_6half_tENS5_IJlSB_lEEESI_SJ_NS4_8TiledMMAINS4_8MMA_AtomIJNS4_4SM904GMMA26MMA_64x128x16_F32F16F16_SSILNSN_5MajorE0ELSP_0ELNSN_7ScaleInE1ELSQ_1EEEEEENS4_6LayoutISC_NS5_IJNSA_ILi0EEESU_SU_EEEEENS5_IJNS4_10UnderscoreESX_SX_EEEEENS4_13SM90_TMA_LOADENS4_14ComposedLayoutINS4_7SwizzleILi3ELi4ELi3EEENS4_18smem_ptr_flag_bitsILi16EEENST_INS5_IJNSA_ILi8EEESF_EEENS5_IJSF_SB_EEEEEEEvNS4_8identityES10_S1A_vS1B_EENS_8epilogue10collective6detail29Sm90TmaWarpSpecializedAdapterINS1E_15DefaultEpilogueISI_SJ_SJ_NS1D_6thread17LinearCombinationISI_Li1EffLNS1I_9ScaleType4KindE0ELNS_15FloatRoundStyleE2ESI_EENS1_15EpilogueDefaultEEEEEvvEEEEvNT_6ParamsE)
        /*033c*/ 	.short	0x0210
        /*033e*/ 	.short	0x0470


	//----- nvinfo : EIATTR_SW_WAR
	.align		4
.L_43:
        /*0340*/ 	.byte	0x04, 0x36
        /*0342*/ 	.short	(.L_45 - .L_44)
.L_44:
        /*0344*/ 	.word	0x00000008
.L_45:


//--------------------- .nv.callgraph             --------------------------
	.section	.nv.callgraph,"",@"SHT_CUDA_CALLGRAPH"
	.align	4
	.sectionentsize	8
	.align		4
        /*0000*/ 	.word	0x00000000
	.align		4
        /*0004*/ 	.word	0xffffffff
	.align		4
        /*0008*/ 	.word	index@(_ZN7cutlass13device_kernelINS_4gemm6kernel13GemmUniversalIN4cute5tupleIJiiiiEEENS1_10collective13CollectiveMmaINS1_34MainloopSm90TmaGmmaWarpSpecializedILi4ENS5_IJNS4_1CILi1EEESB_SB_EEENS1_32KernelTmaWarpSpecializedPingpongEEENS5_IJNSA_ILi64EEENSA_ILi128EEESG_EEENS_6half_tENS5_IJlSB_lEEESI_SJ_NS4_8TiledMMAINS4_8MMA_AtomIJNS4_4SM904GMMA26MMA_64x128x16_F32F16F16_SSILNSN_5MajorE0ELSP_0ELNSN_7ScaleInE1ELSQ_1EEEEEENS4_6LayoutISC_NS5_IJNSA_ILi0EEESU_SU_EEEEENS5_IJNS4_10UnderscoreESX_SX_EEEEENS4_13SM90_TMA_LOADENS4_14ComposedLayoutINS4_7SwizzleILi3ELi4ELi3EEENS4_18smem_ptr_flag_bitsILi16EEENST_INS5_IJNSA_ILi8EEESF_EEENS5_IJSF_SB_EEEEEEEvNS4_8identityES10_S1A_vS1B_EENS_8epilogue10collective6detail29Sm90TmaWarpSpecializedAdapterINS1E_15DefaultEpilogueISI_SJ_SJ_NS1D_6thread17LinearCombinationISI_Li1EffLNS1I_9ScaleType4KindE0ELNS_15FloatRoundStyleE2ESI_EENS1_15EpilogueDefaultEEEEEvvEEEEvNT_6ParamsE)
	.align		4
        /*000c*/ 	.word	index@(__assertfail)
	.align		4
        /*0010*/ 	.word	0x00000000
	.align		4
        /*0014*/ 	.word	0xfffffffe
	.align		4
        /*0018*/ 	.word	0x00000000
	.align		4
        /*001c*/ 	.word	0xfffffffd
	.align		4
        /*0020*/ 	.word	0x00000000
	.align		4
        /*0024*/ 	.word	0xfffffffc


//--------------------- .nv.constant4             --------------------------
	.section	.nv.constant4,"a",@progbits
	.align	8
	.align		8
.nv.constant4:
        /*0000*/ 	.dword	__assertfail
	.align		8
        /*0008*/ 	.dword	__unnamed_1
	.align		8
        /*0010*/ 	.dword	_ZN40_INTERNAL_f4f3d146_4_k_cu_75d3f076_251384cuda3std3__45__cpo5beginE
	.align		8
        /*0018*/ 	.dword	_ZN40_INTERNAL_f4f3d146_4_k_cu_75d3f076_251384cuda3std3__45__cpo3endE
	.align		8
        /*0020*/ 	.dword	_ZN40_INTERNAL_f4f3d146_4_k_cu_75d3f076_251384cuda3std3__45__cpo6cbeginE
	.align		8
        /*0028*/ 	.dword	_ZN40_INTERNAL_f4f3d146_4_k_cu_75d3f076_251384cuda3std3__45__cpo4cendE
	.align		8
        /*0030*/ 	.dword	_ZN40_INTERNAL_f4f3d146_4_k_cu_75d3f076_251384cuda3std3__442_GLOBAL__N__f4f3d146_4_k_cu_75d3f076_251386ignoreE
	.align		8
        /*0038*/ 	.dword	_ZN40_INTERNAL_f4f3d146_4_k_cu_75d3f076_251384cuda3std3__419piecewise_constructE
	.align		8
        /*0040*/ 	.dword	_ZN40_INTERNAL_f4f3d146_4_k_cu_75d3f076_251384cuda3std3__48in_placeE
	.align		8
        /*0048*/ 	.dword	_ZN40_INTERNAL_f4f3d146_4_k_cu_75d3f076_251384cuda3std6ranges3__45__cpo4swapE
	.align		8
        /*0050*/ 	.dword	_ZN40_INTERNAL_f4f3d146_4_k_cu_75d3f076_251384cuda3std6ranges3__45__cpo9iter_moveE
	.align		8
        /*0058*/ 	.dword	_ZN40_INTERNAL_f4f3d146_4_k_cu_75d3f076_251384cute7productE
	.align		8
        /*0060*/ 	.dword	_ZN40_INTERNAL_f4f3d146_4_k_cu_75d3f076_251384cute1_E
	.align		8
        /*0068*/ 	.dword	$str$22
	.align		8
        /*0070*/ 	.dword	$str$23


//--------------------- .text._ZN7cutlass13device_kernelINS_4gemm6kernel13GemmUniversalIN4cute5tupleIJiiiiEEENS1_10collective13CollectiveMmaINS1_34MainloopSm90TmaGmmaWarpSpecializedILi4ENS5_IJNS4_1CILi1EEESB_SB_EEENS1_32KernelTmaWarpSpecializedPingpongEEENS5_IJNSA_ILi64EEENSA_ILi128EEESG_EEENS_6half_tENS5_IJlSB_lEEESI_SJ_NS4_8TiledMMAINS4_8MMA_AtomIJNS4_4SM904GMMA26MMA_64x128x16_F32F16F16_SSILNSN_5MajorE0ELSP_0ELNSN_7ScaleInE1ELSQ_1EEEEEENS4_6LayoutISC_NS5_IJNSA_ILi0EEESU_SU_EEEEENS5_IJNS4_10UnderscoreESX_SX_EEEEENS4_13SM90_TMA_LOADENS4_14ComposedLayoutINS4_7SwizzleILi3ELi4ELi3EEENS4_18smem_ptr_flag_bitsILi16EEENST_INS5_IJNSA_ILi8EEESF_EEENS5_IJSF_SB_EEEEEEEvNS4_8identityES10_S1A_vS1B_EENS_8epilogue10collective6detail29Sm90TmaWarpSpecializedAdapterINS1E_15DefaultEpilogueISI_SJ_SJ_NS1D_6thread17LinearCombinationISI_Li1EffLNS1I_9ScaleType4KindE0ELNS_15FloatRoundStyleE2ESI_EENS1_15EpilogueDefaultEEEEEvvEEEEvNT_6ParamsE --------------------------
	.section	.text._ZN7cutlass13device_kernelINS_4gemm6kernel13GemmUniversalIN4cute5tupleIJiiiiEEENS1_10collective13CollectiveMmaINS1_34MainloopSm90TmaGmmaWarpSpecializedILi4ENS5_IJNS4_1CILi1EEESB_SB_EEENS1_32KernelTmaWarpSpecializedPingpongEEENS5_IJNSA_ILi64EEENSA_ILi128EEESG_EEENS_6half_tENS5_IJlSB_lEEESI_SJ_NS4_8TiledMMAINS4_8MMA_AtomIJNS4_4SM904GMMA26MMA_64x128x16_F32F16F16_SSILNSN_5MajorE0ELSP_0ELNSN_7ScaleInE1ELSQ_1EEEEEENS4_6LayoutISC_NS5_IJNSA_ILi0EEESU_SU_EEEEENS5_IJNS4_10UnderscoreESX_SX_EEEEENS4_13SM90_TMA_LOADENS4_14ComposedLayoutINS4_7SwizzleILi3ELi4ELi3EEENS4_18smem_ptr_flag_bitsILi16EEENST_INS5_IJNSA_ILi8EEESF_EEENS5_IJSF_SB_EEEEEEEvNS4_8identityES10_S1A_vS1B_EENS_8epilogue10collective6detail29Sm90TmaWarpSpecializedAdapterINS1E_15DefaultEpilogueISI_SJ_SJ_NS1D_6thread17LinearCombinationISI_Li1EffLNS1I_9ScaleType4KindE0ELNS_15FloatRoundStyleE2ESI_EENS1_15EpilogueDefaultEEEEEvvEEEEvNT_6ParamsE,"ax",@progbits
	.align	128
.text._ZN7cutlass13device_kernelINS_4gemm6kernel13GemmUniversalIN4cute5tupleIJiiiiEEENS1_10collective13CollectiveMmaINS1_34MainloopSm90TmaGmmaWarpSpecializedILi4ENS5_IJNS4_1CILi1EEESB_SB_EEENS1_32KernelTmaWarpSpecializedPingpongEEENS5_IJNSA_ILi64EEENSA_ILi128EEESG_EEENS_6half_tENS5_IJlSB_lEEESI_SJ_NS4_8TiledMMAINS4_8MMA_AtomIJNS4_4SM904GMMA26MMA_64x128x16_F32F16F16_SSILNSN_5MajorE0ELSP_0ELNSN_7ScaleInE1ELSQ_1EEEEEENS4_6LayoutISC_NS5_IJNSA_ILi0EEESU_SU_EEEEENS5_IJNS4_10UnderscoreESX_SX_EEEEENS4_13SM90_TMA_LOADENS4_14ComposedLayoutINS4_7SwizzleILi3ELi4ELi3EEENS4_18smem_ptr_flag_bitsILi16EEENST_INS5_IJNSA_ILi8EEESF_EEENS5_IJSF_SB_EEEEEEEvNS4_8identityES10_S1A_vS1B_EENS_8epilogue10collective6detail29Sm90TmaWarpSpecializedAdapterINS1E_15DefaultEpilogueISI_SJ_SJ_NS1D_6thread17LinearCombinationISI_Li1EffLNS1I_9ScaleType4KindE0ELNS_15FloatRoundStyleE2ESI_EENS1_15EpilogueDefaultEEEEEvvEEEEvNT_6ParamsE:
        .type           _ZN7cutlass13device_kernelINS_4gemm6kernel13GemmUniversalIN4cute5tupleIJiiiiEEENS1_10collective13CollectiveMmaINS1_34MainloopSm90TmaGmmaWarpSpecializedILi4ENS5_IJNS4_1CILi1EEESB_SB_EEENS1_32KernelTmaWarpSpecializedPingpongEEENS5_IJNSA_ILi64EEENSA_ILi128EEESG_EEENS_6half_tENS5_IJlSB_lEEESI_SJ_NS4_8TiledMMAINS4_8MMA_AtomIJNS4_4SM904GMMA26MMA_64x128x16_F32F16F16_SSILNSN_5MajorE0ELSP_0ELNSN_7ScaleInE1ELSQ_1EEEEEENS4_6LayoutISC_NS5_IJNSA_ILi0EEESU_SU_EEEEENS5_IJNS4_10UnderscoreESX_SX_EEEEENS4_13SM90_TMA_LOADENS4_14ComposedLayoutINS4_7SwizzleILi3ELi4ELi3EEENS4_18smem_ptr_flag_bitsILi16EEENST_INS5_IJNSA_ILi8EEESF_EEENS5_IJSF_SB_EEEEEEEvNS4_8identityES10_S1A_vS1B_EENS_8epilogue10collective6detail29Sm90TmaWarpSpecializedAdapterINS1E_15DefaultEpilogueISI_SJ_SJ_NS1D_6thread17LinearCombinationISI_Li1EffLNS1I_9ScaleType4KindE0ELNS_15FloatRoundStyleE2ESI_EENS1_15EpilogueDefaultEEEEEvvEEEEvNT_6ParamsE,@function
        .size           _ZN7cutlass13device_kernelINS_4gemm6kernel13GemmUniversalIN4cute5tupleIJiiiiEEENS1_10collective13CollectiveMmaINS1_34MainloopSm90TmaGmmaWarpSpecializedILi4ENS5_IJNS4_1CILi1EEESB_SB_EEENS1_32KernelTmaWarpSpecializedPingpongEEENS5_IJNSA_ILi64EEENSA_ILi128EEESG_EEENS_6half_tENS5_IJlSB_lEEESI_SJ_NS4_8TiledMMAINS4_8MMA_AtomIJNS4_4SM904GMMA26MMA_64x128x16_F32F16F16_SSILNSN_5MajorE0ELSP_0ELNSN_7ScaleInE1ELSQ_1EEEEEENS4_6LayoutISC_NS5_IJNSA_ILi0EEESU_SU_EEEEENS5_IJNS4_10UnderscoreESX_SX_EEEEENS4_13SM90_TMA_LOADENS4_14ComposedLayoutINS4_7SwizzleILi3ELi4ELi3EEENS4_18smem_ptr_flag_bitsILi16EEENST_INS5_IJNSA_ILi8EEESF_EEENS5_IJSF_SB_EEEEEEEvNS4_8identityES10_S1A_vS1B_EENS_8epilogue10collective6detail29Sm90TmaWarpSpecializedAdapterINS1E_15DefaultEpilogueISI_SJ_SJ_NS1D_6thread17LinearCombinationISI_Li1EffLNS1I_9ScaleType4KindE0ELNS_15FloatRoundStyleE2ESI_EENS1_15EpilogueDefaultEEEEEvvEEEEvNT_6ParamsE,(.L_x_196 - _ZN7cutlass13device_kernelINS_4gemm6kernel13GemmUniversalIN4cute5tupleIJiiiiEEENS1_10collective13CollectiveMmaINS1_34MainloopSm90TmaGmmaWarpSpecializedILi4ENS5_IJNS4_1CILi1EEESB_SB_EEENS1_32KernelTmaWarpSpecializedPingpongEEENS5_IJNSA_ILi64EEENSA_ILi128EEESG_EEENS_6half_tENS5_IJlSB_lEEESI_SJ_NS4_8TiledMMAINS4_8MMA_AtomIJNS4_4SM904GMMA26MMA_64x128x16_F32F16F16_SSILNSN_5MajorE0ELSP_0ELNSN_7ScaleInE1ELSQ_1EEEEEENS4_6LayoutISC_NS5_IJNSA_ILi0EEESU_SU_EEEEENS5_IJNS4_10UnderscoreESX_SX_EEEEENS4_13SM90_TMA_LOADENS4_14ComposedLayoutINS4_7SwizzleILi3ELi4ELi3EEENS4_18smem_ptr_flag_bitsILi16EEENST_INS5_IJNSA_ILi8EEESF_EEENS5_IJSF_SB_EEEEEEEvNS4_8identityES10_S1A_vS1B_EENS_8epilogue10collective6detail29Sm90TmaWarpSpecializedAdapterINS1E_15DefaultEpilogueISI_SJ_SJ_NS1D_6thread17LinearCombinationISI_Li1EffLNS1I_9ScaleType4KindE0ELNS_15FloatRoundStyleE2ESI_EENS1_15EpilogueDefaultEEEEEvvEEEEvNT_6ParamsE)
        .other          _ZN7cutlass13device_kernelINS_4gemm6kernel13GemmUniversalIN4cute5tupleIJiiiiEEENS1_10collective13CollectiveMmaINS1_34MainloopSm90TmaGmmaWarpSpecializedILi4ENS5_IJNS4_1CILi1EEESB_SB_EEENS1_32KernelTmaWarpSpecializedPingpongEEENS5_IJNSA_ILi64EEENSA_ILi128EEESG_EEENS_6half_tENS5_IJlSB_lEEESI_SJ_NS4_8TiledMMAINS4_8MMA_AtomIJNS4_4SM904GMMA26MMA_64x128x16_F32F16F16_SSILNSN_5MajorE0ELSP_0ELNSN_7ScaleInE1ELSQ_1EEEEEENS4_6LayoutISC_NS5_IJNSA_ILi0EEESU_SU_EEEEENS5_IJNS4_10UnderscoreESX_SX_EEEEENS4_13SM90_TMA_LOADENS4_14ComposedLayoutINS4_7SwizzleILi3ELi4ELi3EEENS4_18smem_ptr_flag_bitsILi16EEENST_INS5_IJNSA_ILi8EEESF_EEENS5_IJSF_SB_EEEEEEEvNS4_8identityES10_S1A_vS1B_EENS_8epilogue10collective6detail29Sm90TmaWarpSpecializedAdapterINS1E_15DefaultEpilogueISI_SJ_SJ_NS1D_6thread17LinearCombinationISI_Li1EffLNS1I_9ScaleType4KindE0ELNS_15FloatRoundStyleE2ESI_EENS1_15EpilogueDefaultEEEEEvvEEEEvNT_6ParamsE,@"STO_CUDA_ENTRY STV_DEFAULT"
_ZN7cutlass13device_kernelINS_4gemm6kernel13GemmUniversalIN4cute5tupleIJiiiiEEENS1_10collective13CollectiveMmaINS1_34MainloopSm90TmaGmmaWarpSpecializedILi4ENS5_IJNS4_1CILi1EEESB_SB_EEENS1_32KernelTmaWarpSpecializedPingpongEEENS5_IJNSA_ILi64EEENSA_ILi128EEESG_EEENS_6half_tENS5_IJlSB_lEEESI_SJ_NS4_8TiledMMAINS4_8MMA_AtomIJNS4_4SM904GMMA26MMA_64x128x16_F32F16F16_SSILNSN_5MajorE0ELSP_0ELNSN_7ScaleInE1ELSQ_1EEEEEENS4_6LayoutISC_NS5_IJNSA_ILi0EEESU_SU_EEEEENS5_IJNS4_10UnderscoreESX_SX_EEEEENS4_13SM90_TMA_LOADENS4_14ComposedLayoutINS4_7SwizzleILi3ELi4ELi3EEENS4_18smem_ptr_flag_bitsILi16EEENST_INS5_IJNSA_ILi8EEESF_EEENS5_IJSF_SB_EEEEEEEvNS4_8identityES10_S1A_vS1B_EENS_8epilogue10collective6detail29Sm90TmaWarpSpecializedAdapterINS1E_15DefaultEpilogueISI_SJ_SJ_NS1D_6thread17LinearCombinationISI_Li1EffLNS1I_9ScaleType4KindE0ELNS_15FloatRoundStyleE2ESI_EENS1_15EpilogueDefaultEEEEEvvEEEEvNT_6ParamsE:
[----:B------:R-:W0:Y:S01]  /*0000*/  LDC R1, c[0x0][0x28] ;  /* 0x00000a00ff017b82 */ /* 0x000e220000000800 */
[----:B------:R-:W1:Y:S01]  /*0010*/  S2R R4, SR_TID.X ;  /* 0x0000000000047919 */ /* 0x000e620000002100 */
[----:B------:R-:W-:Y:S01]  /*0020*/  ELECT P0, URZ, PT ;  /* 0x00000000003f782f */ /* 0x000fe20003800000 */
[----:B------:R-:W-:Y:S01]  /*0030*/  BSSY B0, `(.L_x_0) ;  /* 0x0000014000007945 */ /* 0x000fe20003800000 */
[----:B-1----:R-:W-:-:S05]  /*0040*/  SHF.R.U32.HI R0, RZ, 0x5, R4 ;  /* 0x00000005ff007819 */ /* 0x002fca0000011604 */
[----:B------:R-:W1:Y:S02]  /*0050*/  SHFL.IDX PT, R2, R0, RZ, 0x1f ;  /* 0x00001fff00027589 */ /* 0x000e6400000e0000 */
[----:B-1----:R-:W-:Y:S02]  /*0060*/  R2UR UR8, R2 ;  /* 0x00000000020872ca */ /* 0x002fe400000e0000 */
[----:B------:R-:W-:-:S05]  /*0070*/  SHF.R.U32.HI R2, RZ, 0x7, R4 ;  /* 0x00000007ff027819 */ /* 0x000fca0000011604 */
[----:B------:R1:W2:Y:S06]  /*0080*/  SHFL.IDX PT, R3, R2, RZ, 0x1f ;  /* 0x00001fff02037589 */ /* 0x0002ac00000e0000 */
[----:B------:R-:W-:Y:S02]  /*0090*/  USHF.R.S32.HI UR4, URZ, 0x1f, UR8 ;  /* 0x0000001f3f047899 */ /* 0x000fe40008011408 */
[----:B------:R-:W-:Y:S02]  /*00a0*/  ISETP.NE.OR P0, PT, RZ, UR8, !P0 ;  /* 0x00000008ff007c0c */ /* 0x000fe4000c705670 */
[----:B------:R-:W-:-:S04]  /*00b0*/  ULEA.HI UR4, UR4, UR8, URZ, 0x2 ;  /* 0x0000000804047291 */ /* 0x000fc8000f8f103f */
[----:B------:R-:W-:-:S04]  /*00c0*/  ULOP3.LUT UR4, UR4, 0xfffffffc, URZ, 0xc0, !UPT ;  /* 0xfffffffc04047892 */ /* 0x000fc8000f8ec03f */
[----:B------:R-:W-:-:S03]  /*00d0*/  UIADD3 UR8, UR8, -UR4, URZ ;  /* 0x8000000408087290 */ /* 0x000fc6000fffe03f */
[----:B01----:R-:W-:Y:S09]  /*00e0*/  @P0 BRA `(.L_x_1) ;  /* 0x0000000000200947 */ /* 0x003ff20003800000 */
[----:B------:R-:W-:Y:S02]  /*00f0*/  ULDC.64 UR4, c[0x0][0x198] ;  /* 0x0000660000047ab9 */ /* 0x000fe40000000a00 */
[----:B------:R-:W-:Y:S02]  /*0100*/  UIADD3 UR6, UP0, UR4, 0xf0, URZ ;  /* 0x000000f004067890 */ /* 0x000fe4000ff1e03f */
[----:B------:R-:W-:Y:S02]  /*0110*/  UIADD3 UR4, UP1, UR4, 0x1f0, URZ ;  /* 0x000001f004047890 */ /* 0x000fe4000ff3e03f */
[----:B------:R-:W-:Y:S02]  /*0120*/  UIADD3.X UR7, URZ, UR5, URZ, UP0, !UPT ;  /* 0x000000053f077290 */ /* 0x000fe400087fe43f */
[----:B------:R-:W-:-:S07]  /*0130*/  UIADD3.X UR5, URZ, UR5, URZ, UP1, !UPT ;  /* 0x000000053f057290 */ /* 0x000fce0008ffe43f */
[----:B------:R0:W-:Y:S02]  /*0140*/  UTMACCTL.PF [UR6] ;  /* 0x00000000060079b9 */ /* 0x0001e40008040000 */
[----:B------:R0:W-:Y:S02]  /*0150*/  UTMACCTL.PF [UR4] ;  /* 0x00000000040079b9 */ /* 0x0001e40008040000 */
[----:B0-----:R-:W-:Y:S01]  /*0160*/  NOP ;  /* 0x0000000000007918 */ /* 0x001fe20000000000 */
.L_x_1:
[----:B------:R-:W-:Y:S05]  /*0170*/  BSYNC B0 ;  /* 0x0000000000007941 */ /* 0x000fea0003800000 */
.L_x_0:
[----:B------:R-:W0:Y:S01]  /*0180*/  SHFL.IDX PT, R5, R0, RZ, 0x1f ;  /* 0x00001fff00057589 */ /* 0x000e2200000e0000 */
[----:B--2---:R-:W-:Y:S01]  /*0190*/  R2UR UR15, R3 ;  /* 0x00000000030f72ca */ /* 0x004fe200000e0000 */
[----:B------:R-:W-:-:S04]  /*01a0*/  UISETP.NE.AND UP0, UPT, UR8, 0x3, UPT ;  /* 0x000000030800788c */ /* 0x000fc8000bf05270 */
[----:B------:R-:W-:-:S08]  /*01b0*/  UISETP.EQ.OR UP0, UPT, UR8, URZ, !UP0 ;  /* 0x0000003f0800728c */ /* 0x000fd0000c702670 */
[----:B------:R-:W-:Y:S02]  /*01c0*/  UIADD3 UR18, UR15, -0x1, URZ ;  /* 0xffffffff0f127890 */ /* 0x000fe4000fffe03f */
[----:B------:R-:W-:Y:S02]  /*01d0*/  UISETP.EQ.AND UP0, UPT, UR15, URZ, UP0 ;  /* 0x0000003f0f00728c */ /* 0x000fe40008702270 */
[----:B------:R-:W-:Y:S02]  /*01e0*/  UISETP.GE.U32.AND UP1, UPT, UR18, 0x2, UPT ;  /* 0x000000021200788c */ /* 0x000fe4000bf26070 */
[----:B------:R-:W-:Y:S01]  /*01f0*/  USEL UR40, URZ, 0x1, !UP0 ;  /* 0x000000013f287887 */ /* 0x000fe2000c000000 */
[----:B0-----:R-:W-:-:S03]  /*0200*/  ISETP.NE.AND P0, PT, R5, RZ, PT ;  /* 0x000000ff0500720c */ /* 0x001fc60003f05270 */
[----:B------:R-:W-:-:S10]  /*0210*/  USEL UR40, UR40, 0x2, UP1 ;  /* 0x0000000228287887 */ /* 0x000fd40008800000 */
[----:B------:R-:W-:Y:S05]  /*0220*/  @P0 BRA `(.L_x_2) ;  /* 0x0000000000580947 */ /* 0x000fea0003800000 */
[----:B------:R-:W0:Y:S01]  /*0230*/  S2UR UR9, SR_CgaCtaId ;  /* 0x00000000000979c3 */ /* 0x000e220000008800 */
[----:B------:R-:W-:Y:S01]  /*0240*/  UMOV UR4, 0x400 ;  /* 0x0000040000047882 */ /* 0x000fe20000000000 */
[----:B------:R-:W-:Y:S01]  /*0250*/  UMOV UR5, 0x1 ;  /* 0x0000000100057882 */ /* 0x000fe20000000000 */
[----:B------:R-:W-:Y:S01]  /*0260*/  UMOV UR6, 0x80 ;  /* 0x0000008000067882 */ /* 0x000fe20000000000 */
[----:B------:R-:W-:Y:S01]  /*0270*/  ELECT P0, URZ, PT ;  /* 0x00000000003f782f */ /* 0x000fe20003800000 */
[----:B------:R-:W-:-:S04]  /*0280*/  UIADD3 UR6, -UR6, 0x100000, URZ ;  /* 0x0010000006067890 */ /* 0x000fc8000fffe13f */
[----:B------:R-:W-:Y:S02]  /*0290*/  USHF.L.U32 UR7, UR6, 0xb, URZ ;  /* 0x0000000b06077899 */ /* 0x000fe4000800063f */
[----:B------:R-:W-:Y:S02]  /*02a0*/  USHF.L.U32 UR6, UR6, 0x1, URZ ;  /* 0x0000000106067899 */ /* 0x000fe4000800063f */
[----:B0-----:R-:W-:Y:S02]  /*02b0*/  ULEA UR9, UR9, UR4, 0x18 ;  /* 0x0000000409097291 */ /* 0x001fe4000f8ec03f */
[----:B------:R-:W-:-:S04]  /*02c0*/  UIADD3 UR4, -UR5, 0x100000, URZ ;  /* 0x0010000005047890 */ /* 0x000fc8000fffe13f */
[----:B------:R-:W-:Y:S02]  /*02d0*/  USHF.L.U32 UR5, UR4, 0xb, URZ ;  /* 0x0000000b04057899 */ /* 0x000fe4000800063f */
[----:B------:R-:W-:Y:S01]  /*02e0*/  USHF.L.U32 UR4, UR4, 0x1, URZ ;  /* 0x0000000104047899 */ /* 0x000fe2000800063f */
[----:B------:R-:W0:Y:S11]  /*02f0*/  FENCE.VIEW.ASYNC.S ;  /* 0x00000000000073c6 */ /* 0x000e360000000000 */
[----:B0-----:R0:W1:Y:S01]  /*0300*/  SYNCS.EXCH.64 URZ, [UR9], UR4 ;  /* 0x00000004093f75b2 */ /* 0x0010620008000100 */
[----:B------:R0:W2:Y:S01]  /*0310*/  SYNCS.EXCH.64 URZ, [UR9+0x20], UR6 ;  /* 0x00002006093f75b2 */ /* 0x0000a20008000100 */
[----:B------:R0:W3:Y:S01]  /*0320*/  SYNCS.EXCH.64 URZ, [UR9+0x8], UR4 ;  /* 0x00000804093f75b2 */ /* 0x0000e20008000100 */
[----:B------:R0:W4:Y:S01]  /*0330*/  SYNCS.EXCH.64 URZ, [UR9+0x28], UR6 ;  /* 0x00002806093f75b2 */ /* 0x0001220008000100 */
[----:B------:R0:W0:Y:S01]  /*0340*/  SYNCS.EXCH.64 URZ, [UR9+0x10], UR4 ;  /* 0x00001004093f75b2 */ /* 0x0000220008000100 */
[----:B------:R0:W0:Y:S01]  /*0350*/  SYNCS.EXCH.64 URZ, [UR9+0x30], UR6 ;  /* 0x00003006093f75b2 */ /* 0x0000220008000100 */
[----:B------:R0:W0:Y:S01]  /*0360*/  SYNCS.EXCH.64 URZ, [UR9+0x18], UR4 ;  /* 0x00001804093f75b2 */ /* 0x0000220008000100 */
[----:B------:R0:W0:Y:S01]  /*0370*/  SYNCS.EXCH.64 URZ, [UR9+0x38], UR6 ;  /* 0x00003806093f75b2 */ /* 0x0000220008000100 */
[----:B------:R-:W-:Y:S01]  /*0380*/  NOP ;  /* 0x0000000000007918 */ /* 0x000fe20000000000 */
.L_x_2:
[----:B------:R-:W5:Y:S01]  /*0390*/  SHFL.IDX PT, R5, R0, RZ, 0x1f ;  /* 0x00001fff00057589 */ /* 0x000f6200000e0000 */
[----:B------:R-:W-:Y:S01]  /*03a0*/  ELECT P0, URZ, PT ;  /* 0x00000000003f782f */ /* 0x000fe20003800000 */
[----:B------:R-:W-:Y:S01]  /*03b0*/  NOP ;  /* 0x0000000000007918 */ /* 0x000fe20000000000 */
[----:B------:R-:W-:Y:S01]  /*03c0*/  ELECT P1, URZ, PT ;  /* 0x00000000003f782f */ /* 0x000fe20003820000 */
[----:B------:R-:W1:Y:S01]  /*03d0*/  SHFL.IDX PT, R3, R0, RZ, 0x1f ;  /* 0x00001fff00037589 */ /* 0x000e6200000e0000 */
[----:B0-----:R-:W-:Y:S01]  /*03e0*/  UMOV UR4, 0x20 ;  /* 0x0000002000047882 */ /* 0x001fe20000000000 */
[----:B------:R-:W-:Y:S01]  /*03f0*/  UMOV UR12, 0x80 ;  /* 0x00000080000c7882 */ /* 0x000fe20000000000 */
[----:B------:R-:W-:Y:S01]  /*0400*/  NOP ;  /* 0x0000000000007918 */ /* 0x000fe20000000000 */
[----:B------:R0:W0:Y:S01]  /*0410*/  SHFL.IDX PT, R95, R2, RZ, 0x1f ;  /* 0x00001fff025f7589 */ /* 0x00002200000e0000 */
[----:B------:R-:W-:Y:S01]  /*0420*/  ULDC.64 UR54, c[0x0][0x208] ;  /* 0x0000820000367ab9 */ /* 0x000fe20000000a00 */
[----:B-----5:R-:W-:-:S02]  /*0430*/  ISETP.NE.OR P0, PT, R5, RZ, !P0 ;  /* 0x000000ff0500720c */ /* 0x020fc40004705670 */
[----:B-1----:R-:W-:Y:S02]  /*0440*/  ISETP.NE.OR P1, PT, R3, RZ, !P1 ;  /* 0x000000ff0300720c */ /* 0x002fe40004f25670 */
[----:B------:R-:W-:-:S04]  /*0450*/  SHF.R.S32.HI R3, RZ, 0x1f, R4 ;  /* 0x0000001fff037819 */ /* 0x000fc80000011404 */
[----:B------:R-:W-:-:S05]  /*0460*/  LEA.HI R3, R3, R4, RZ, 0x7 ;  /* 0x0000000403037211 */ /* 0x000fca00078f38ff */
[----:B------:R-:W-:Y:S01]  /*0470*/  VOTEU.ALL UP0, P0 ;  /* 0x00000000003f7886 */ /* 0x000fe20000000000 */
[----:B------:R-:W-:Y:S01]  /*0480*/  LOP3.LUT R3, R3, 0xffffff80, RZ, 0xc0, !PT ;  /* 0xffffff8003037812 */ /* 0x000fe200078ec0ff */
[----:B------:R-:W-:-:S03]  /*0490*/  VOTEU.ALL UP1, P1 ;  /* 0x00000000003f7886 */ /* 0x000fc60000820000 */
[----:B------:R-:W1:Y:S01]  /*04a0*/  @!UP0 S2UR UR7, SR_CgaCtaId ;  /* 0x00000000000789c3 */ /* 0x000e620000008800 */
[----:B------:R-:W-:Y:S01]  /*04b0*/  @!UP0 UMOV UR6, 0x400 ;  /* 0x0000040000068882 */ /* 0x000fe20000000000 */
[----:B------:R-:W-:-:S04]  /*04c0*/  @!UP0 UIADD3 UR4, -UR4, 0x100000, URZ ;  /* 0x0010000004048890 */ /* 0x000fc8000fffe13f */
[----:B------:R-:W-:Y:S02]  /*04d0*/  @!UP0 USHF.L.U32 UR5, UR4, 0xb, URZ ;  /* 0x0000000b04058899 */ /* 0x000fe4000800063f */
[----:B------:R-:W-:Y:S01]  /*04e0*/  @!UP0 USHF.L.U32 UR4, UR4, 0x1, URZ ;  /* 0x0000000104048899 */ /* 0x000fe2000800063f */
[----:B------:R-:W-:Y:S01]  /*04f0*/  IMAD.IADD R3, R4, 0x1, -R3 ;  /* 0x0000000104037824 */ /* 0x000fe200078e0a03 */
[----:B------:R-:W-:Y:S01]  /*0500*/  @!UP1 UMOV UR10, 0x400 ;  /* 0x00000400000a9882 */ /* 0x000fe20000000000 */
[----:B------:R-:W-:Y:S01]  /*0510*/  VOTEU.ALL UP2, P1 ;  /* 0x00000000003f7886 */ /* 0x000fe20000840000 */
[----:B------:R-:W-:Y:S01]  /*0520*/  VOTEU.ALL UP3, P1 ;  /* 0x00000000003f7886 */ /* 0x000fe20000860000 */
[----:B------:R-:W-:Y:S01]  /*0530*/  VOTEU.ALL UP4, P1 ;  /* 0x00000000003f7886 */ /* 0x000fe20000880000 */
[----:B------:R-:W5:Y:S01]  /*0540*/  @!UP1 S2UR UR11, SR_CgaCtaId ;  /* 0x00000000000b99c3 */ /* 0x000f620000008800 */
[----:B------:R-:W-:Y:S01]  /*0550*/  VOTEU.ALL UP5, P1 ;  /* 0x00000000003f7886 */ /* 0x000fe200008a0000 */
[----:B------:R-:W-:Y:S01]  /*0560*/  ISETP.NE.AND P1, PT, RZ, UR15, PT ;  /* 0x0000000fff007c0c */ /* 0x000fe2000bf25270 */
[----:B-1----:R-:W-:-:S02]  /*0570*/  @!UP0 ULEA UR9, UR7, UR6, 0x18 ;  /* 0x0000000607098291 */ /* 0x002fc4000f8ec03f */
[----:B------:R-:W-:-:S04]  /*0580*/  @!UP1 UIADD3 UR6, -UR12, 0x100000, URZ ;  /* 0x001000000c069890 */ /* 0x000fc8000fffe13f */
[----:B------:R-:W-:Y:S02]  /*0590*/  @!UP1 USHF.L.U32 UR7, UR6, 0xb, URZ ;  /* 0x0000000b06079899 */ /* 0x000fe4000800063f */
[----:B------:R-:W-:Y:S01]  /*05a0*/  @!UP1 USHF.L.U32 UR6, UR6, 0x1, URZ ;  /* 0x0000000106069899 */ /* 0x000fe2000800063f */
[----:B------:R-:W-:Y:S01]  /*05b0*/  VOTEU.ALL UP0, P0 ;  /* 0x00000000003f7886 */ /* 0x000fe20000000000 */
[----:B-----5:R-:W-:Y:S01]  /*05c0*/  @!UP1 ULEA UR10, UR11, UR10, 0x18 ;  /* 0x0000000a0b0a9291 */ /* 0x020fe2000f8ec03f */
[----:B------:R-:W-:Y:S01]  /*05d0*/  VOTEU.ALL UP1, P0 ;  /* 0x00000000003f7886 */ /* 0x000fe20000020000 */
[----:B------:R-:W1:Y:S02]  /*05e0*/  FENCE.VIEW.ASYNC.S ;  /* 0x00000000000073c6 */ /* 0x000e640000000000 */
[----:B-1----:R-:W2:Y:S02]  /*05f0*/  @!UP0 SYNCS.EXCH.64 URZ, [UR9+0x70], UR4 ;  /* 0x00007004093f85b2 */ /* 0x002ea40008000100 */
[----:B------:R1:W2:Y:S01]  /*0600*/  @!UP1 SYNCS.EXCH.64 URZ, [UR9+0x78], UR4 ;  /* 0x00007804093f95b2 */ /* 0x0002a20008000100 */
[----:B------:R-:W-:Y:S01]  /*0610*/  NOP ;  /* 0x0000000000007918 */ /* 0x000fe20000000000 */
[----:B-1----:R-:W-:-:S02]  /*0620*/  ULDC.64 UR4, c[0x0][0x598] ;  /* 0x0001660000047ab9 */ /* 0x002fc40000000a00 */
[----:B------:R-:W-:Y:S02]  /*0630*/  ISETP.NE.U32.AND P0, PT, RZ, UR4, PT ;  /* 0x00000004ff007c0c */ /* 0x000fe4000bf05070 */
[----:B------:R1:W2:Y:S02]  /*0640*/  @!UP2 SYNCS.EXCH.64 URZ, [UR10+0x50], UR6 ;  /* 0x000050060a3fa5b2 */ /* 0x0002a40008000100 */
[----:B------:R-:W-:Y:S01]  /*0650*/  ISETP.NE.AND.EX P0, PT, RZ, UR5, PT, P0 ;  /* 0x00000005ff007c0c */ /* 0x000fe2000bf05300 */
[----:B------:R1:W2:Y:S01]  /*0660*/  @!UP3 SYNCS.EXCH.64 URZ, [UR10+0x58], UR6 ;  /* 0x000058060a3fb5b2 */ /* 0x0002a20008000100 */
[----:B------:R1:W2:Y:S01]  /*0670*/  @!UP4 SYNCS.EXCH.64 URZ, [UR10+0x60], UR6 ;  /* 0x000060060a3fc5b2 */ /* 0x0002a20008000100 */
[----:B------:R1:W2:Y:S01]  /*0680*/  @!UP5 SYNCS.EXCH.64 URZ, [UR10+0x68], UR6 ;  /* 0x000068060a3fd5b2 */ /* 0x0002a20008000100 */
[----:B------:R-:W-:Y:S01]  /*0690*/  NOP ;  /* 0x0000000000007918 */ /* 0x000fe20000000000 */
[----:B--234-:R-:W-:Y:S08]  /*06a0*/  BAR.SYNC.DEFER_BLOCKING 0x0 ;  /* 0x0000000000007b1d */ /* 0x01cff00000010000 */
[----:B01----:R-:W-:Y:S05]  /*06b0*/  @!P0 BRA `(.L_x_3) ;  /* 0x00000000001c8947 */ /* 0x003fea0003800000 */
[----:B------:R-:W0:Y:S02]  /*06c0*/  LDC.64 R6, c[0x0][0x598] ;  /* 0x00016600ff067b82 */ /* 0x000e240000000a00 */
[----:B0-----:R-:W2:Y:S02]  /*06d0*/  LDG.E.64 R6, desc[UR54][R6.64] ;  /* 0x0000003606067981 */ /* 0x001ea4000c1e1b00 */
[----:B--2---:R-:W-:-:S04]  /*06e0*/  ISETP.NE.U32.AND P0, PT, R6, RZ, PT ;  /* 0x000000ff0600720c */ /* 0x004fc80003f05070 */
[----:B------:R-:W-:-:S13]  /*06f0*/  ISETP.NE.AND.EX P0, PT, R7, RZ, PT, P0 ;  /* 0x000000ff0700720c */ /* 0x000fda0003f05300 */
[----:B------:R-:W-:Y:S05]  /*0700*/  @!P0 BRA `(.L_x_3) ;  /* 0x0000000000088947 */ /* 0x000fea0003800000 */
[----:B------:R1:W5:Y:S01]  /*0710*/  LD.E R22, desc[UR54][R6.64] ;  /* 0x0000003606167980 */ /* 0x000362000c101900 */
[----:B------:R-:W-:Y:S05]  /*0720*/  BRA `(.L_x_4) ;  /* 0x0000000000247947 */ /* 0x000fea0003800000 */
.L_x_3:
[----:B------:R-:W-:Y:S02]  /*0730*/  ULDC.64 UR4, c[0x0][0x588] ;  /* 0x0001620000047ab9 */ /* 0x000fe40000000a00 */
[----:B------:R-:W-:-:S04]  /*0740*/  ISETP.NE.U32.AND P0, PT, RZ, UR4, PT ;  /* 0x00000004ff007c0c */ /* 0x000fc8000bf05070 */
[----:B------:R-:W-:-:S13]  /*0750*/  ISETP.NE.AND.EX P0, PT, RZ, UR5, PT, P0 ;  /* 0x00000005ff007c0c */ /* 0x000fda000bf05300 */
[----:B------:R-:W-:Y:S05]  /*0760*/  @!P0 BRA `(.L_x_5) ;  /* 0x00000000000c8947 */ /* 0x000fea0003800000 */
[----:B------:R-:W0:Y:S02]  /*0770*/  LDC.64 R22, c[0x0][0x588] ;  /* 0x00016200ff167b82 */ /* 0x000e240000000a00 */
[----:B0-----:R0:W5:Y:S01]  /*0780*/  LDG.E R22, desc[UR54][R22.64] ;  /* 0x0000003616167981 */ /* 0x001162000c1e1900 */
[----:B------:R-:W-:Y:S05]  /*0790*/  BRA `(.L_x_4) ;  /* 0x0000000000087947 */ /* 0x000fea0003800000 */
.L_x_5:
[----:B------:R-:W-:Y:S02]  /*07a0*/  ULDC UR4, c[0x0][0x580] ;  /* 0x0001600000047ab9 */ /* 0x000fe40000000800 */
[----:B------:R-:W-:-:S07]  /*07b0*/  IMAD.U32 R22, RZ, RZ, UR4 ;  /* 0x00000004ff167e24 */ /* 0x000fce000f8e00ff */
.L_x_4:
[----:B------:R-:W-:Y:S02]  /*07c0*/  ULDC.64 UR4, c[0x0][0x5a0] ;  /* 0x0001680000047ab9 */ /* 0x000fe40000000a00 */
[----:B------:R-:W-:-:S04]  /*07d0*/  ISETP.NE.U32.AND P0, PT, RZ, UR4, PT ;  /* 0x00000004ff007c0c */ /* 0x000fc8000bf05070 */
[----:B------:R-:W-:-:S13]  /*07e0*/  ISETP.NE.AND.EX P0, PT, RZ, UR5, PT, P0 ;  /* 0x00000005ff007c0c */ /* 0x000fda000bf05300 */
[----:B------:R-:W-:Y:S05]  /*07f0*/  @!P0 BRA `(.L_x_6) ;  /* 0x00000000001c8947 */ /* 0x000fea0003800000 */
[----:B-1----:R-:W1:Y:S02]  /*0800*/  LDC.64 R6, c[0x0][0x5a0] ;  /* 0x00016800ff067b82 */ /* 0x002e640000000a00 */
[----:B-1----:R-:W2:Y:S02]  /*0810*/  LDG.E.64 R6, desc[UR54][R6.64] ;  /* 0x0000003606067981 */ /* 0x002ea4000c1e1b00 */
[----:B--2---:R-:W-:-:S04]  /*0820*/  ISETP.NE.U32.AND P0, PT, R6, RZ, PT ;  /* 0x000000ff0600720c */ /* 0x004fc80003f05070 */
[----:B------:R-:W-:-:S13]  /*0830*/  ISETP.NE.AND.EX P0, PT, R7, RZ, PT, P0 ;  /* 0x000000ff0700720c */ /* 0x000fda0003f05300 */
[----:B------:R-:W-:Y:S05]  /*0840*/  @!P0 BRA `(.L_x_6) ;  /* 0x0000000000088947 */ /* 0x000fea0003800000 */
[----:B0-----:R2:W5:Y:S01]  /*0850*/  LD.E R23, desc[UR54][R6.64] ;  /* 0x0000003606177980 */ /* 0x001562000c101900 */
[----:B------:R-:W-:Y:S05]  /*0860*/  BRA `(.L_x_7) ;  /* 0x0000000000247947 */ /* 0x000fea0003800000 */
.L_x_6:
[----:B------:R-:W-:Y:S02]  /*0870*/  ULDC.64 UR4, c[0x0][0x590] ;  /* 0x0001640000047ab9 */ /* 0x000fe40000000a00 */
[----:B------:R-:W-:-:S04]  /*0880*/  ISETP.NE.U32.AND P0, PT, RZ, UR4, PT ;  /* 0x00000004ff007c0c */ /* 0x000fc8000bf05070 */
[----:B------:R-:W-:-:S13]  /*0890*/  ISETP.NE.AND.EX P0, PT, RZ, UR5, PT, P0 ;  /* 0x00000005ff007c0c */ /* 0x000fda000bf05300 */
[----:B------:R-:W-:Y:S05]  /*08a0*/  @!P0 BRA `(.L_x_8) ;  /* 0x00000000000c8947 */ /* 0x000fea0003800000 */
[----:B-1----:R-:W0:Y:S02]  /*08b0*/  LDC.64 R6, c[0x0][0x590] ;  /* 0x00016400ff067b82 */ /* 0x002e240000000a00 */
[----:B0-----:R0:W5:Y:S01]  /*08c0*/  LDG.E R23, desc[UR54][R6.64] ;  /* 0x0000003606177981 */ /* 0x001162000c1e1900 */
[----:B------:R-:W-:Y:S05]  /*08d0*/  BRA `(.L_x_7) ;  /* 0x0000000000087947 */ /* 0x000fea0003800000 */
.L_x_8:
[----:B------:R-:W-:Y:S02]  /*08e0*/  ULDC UR4, c[0x0][0x584] ;  /* 0x0001610000047ab9 */ /* 0x000fe40000000800 */
[----:B0-----:R-:W-:-:S07]  /*08f0*/  IMAD.U32 R23, RZ, RZ, UR4 ;  /* 0x00000004ff177e24 */ /* 0x001fce000f8e00ff */
.L_x_7:
[----:B------:R-:W3:Y:S01]  /*0900*/  S2UR UR10, SR_CTAID.Y ;  /* 0x00000000000a79c3 */ /* 0x000ee20000002600 */
[----:B------:R-:W-:Y:S01]  /*0910*/  ULDC UR5, c[0x0][0x65c] ;  /* 0x0001970000057ab9 */ /* 0x000fe20000000800 */
[----:B------:R-:W-:Y:S01]  /*0920*/  UISETP.NE.AND UP0, UPT, UR15, 0x2, UPT ;  /* 0x000000020f00788c */ /* 0x000fe2000bf05270 */
[----:B------:R-:W-:Y:S01]  /*0930*/  IMAD.MOV.U32 R18, RZ, RZ, -0x1 ;  /* 0xffffffffff127424 */ /* 0x000fe200078e00ff */
[----:B------:R-:W-:Y:S01]  /*0940*/  UISETP.NE.AND UP2, UPT, UR5, 0x1, UPT ;  /* 0x000000010500788c */ /* 0x000fe2000bf45270 */
[----:B------:R-:W-:Y:S02]  /*0950*/  IMAD.MOV.U32 R2, RZ, RZ, -0x1 ;  /* 0xffffffffff027424 */ /* 0x000fe400078e00ff */
[----:B------:R-:W-:Y:S01]  /*0960*/  IMAD.MOV.U32 R19, RZ, RZ, -0x1 ;  /* 0xffffffffff137424 */ /* 0x000fe200078e00ff */
[----:B------:R-:W4:Y:S01]  /*0970*/  S2UR UR4, SR_CTAID.X ;  /* 0x00000000000479c3 */ /* 0x000f220000002500 */
[----:B------:R-:W-:-:S06]  /*0980*/  UP2UR UR38, UPR, URZ, 0x4 ;  /* 0x000000043f267883 */ /* 0x000fcc0008000000 */
[----:B------:R-:W-:Y:S01]  /*0990*/  @UP2 ULDC UR12, c[0x0][0x10] ;  /* 0x00000400000c2ab9 */ /* 0x000fe20000000800 */
[----:B------:R-:W-:Y:S01]  /*09a0*/  @UP2 UMOV UR7, URZ ;  /* 0x0000003f00072c82 */ /* 0x000fe20008000000 */
[----:B------:R-:W-:Y:S01]  /*09b0*/  @UP2 UMOV UR5, URZ ;  /* 0x0000003f00052c82 */ /* 0x000fe20008000000 */
[----:B012---:R-:W0:Y:S01]  /*09c0*/  LDC.64 R6, c[0x0][0x650] ;  /* 0x00019400ff067b82 */ /* 0x007e220000000a00 */
[----:B---3--:R-:W-:Y:S02]  /*09d0*/  @UP2 UMOV UR9, UR10 ;  /* 0x0000000a00092c82 */ /* 0x008fe40008000000 */
[----:B------:R-:W-:Y:S01]  /*09e0*/  @UP2 UMOV UR6, UR9 ;  /* 0x0000000900062c82 */ /* 0x000fe20008000000 */
[----:B------:R-:W-:Y:S01]  /*09f0*/  @!UP2 UMOV UR9, UR10 ;  /* 0x0000000a0009ac82 */ /* 0x000fe20008000000 */
[----:B----4-:R-:W-:-:S03]  /*0a00*/  @UP2 UIMAD.WIDE.U32 UR12, UR4, UR12, UR6 ;  /* 0x0000000c040c22a5 */ /* 0x010fc6000f8e0006 */
[----:B------:R-:W-:Y:S01]  /*0a10*/  @!UP2 ULDC UR6, c[0x0][0xc] ;  /* 0x000003000006aab9 */ /* 0x000fe20000000800 */
[----:B------:R-:W-:Y:S01]  /*0a20*/  @UP2 UIADD3 UR14, UR13, UR5, URZ ;  /* 0x000000050d0e2290 */ /* 0x000fe2000fffe03f */
[----:B------:R-:W-:Y:S02]  /*0a30*/  ULDC UR10, c[0x0][0xc] ;  /* 0x00000300000a7ab9 */ /* 0x000fe40000000800 */
[----:B------:R-:W-:Y:S01]  /*0a40*/  UMOV UR5, URZ ;  /* 0x0000003f00057c82 */ /* 0x000fe20008000000 */
[----:B------:R-:W-:Y:S01]  /*0a50*/  ULDC UR11, c[0x0][0x10] ;  /* 0x00000400000b7ab9 */ /* 0x000fe20000000800 */
[----:B------:R-:W-:Y:S02]  /*0a60*/  @!UP2 UIMAD.WIDE.U32 UR6, UR6, UR9, UR4 ;  /* 0x000000090606a2a5 */ /* 0x000fe4000f8e0004 */
[----:B------:R-:W-:Y:S01]  /*0a70*/  UIMAD.WIDE.U32 UR10, UR10, UR11, URZ ;  /* 0x0000000b0a0a72a5 */ /* 0x000fe2000f8e003f */
[----:B------:R-:W-:-:S03]  /*0a80*/  ULDC UR13, c[0x0][0x14] ;  /* 0x00000500000d7ab9 */ /* 0x000fc60000000800 */
[----:B------:R-:W-:Y:S02]  /*0a90*/  UIMAD.WIDE.U32 UR52, UR10, UR13, URZ ;  /* 0x0000000d0a3472a5 */ /* 0x000fe4000f8e003f */
[----:B------:R-:W-:Y:S01]  /*0aa0*/  UIMAD UR39, UR11, UR13, URZ ;  /* 0x0000000d0b2772a4 */ /* 0x000fe2000f8e023f */
[----:B------:R-:W-:Y:S01]  /*0ab0*/  @!UP2 UMOV UR12, UR6 ;  /* 0x00000006000cac82 */ /* 0x000fe20008000000 */
[----:B------:R-:W-:Y:S02]  /*0ac0*/  @!UP2 UMOV UR14, UR7 ;  /* 0x00000007000eac82 */ /* 0x000fe40008000000 */
[----:B------:R-:W-:Y:S02]  /*0ad0*/  UIADD3 UR39, UR53, UR39, URZ ;  /* 0x0000002735277290 */ /* 0x000fe4000fffe03f */
[----:B------:R-:W-:-:S04]  /*0ae0*/  UIADD3 UR6, UP1, UR12, UR52, URZ ;  /* 0x000000340c067290 */ /* 0x000fc8000ff3e03f */
[----:B------:R-:W-:Y:S02]  /*0af0*/  UIADD3.X UR7, UR14, UR39, URZ, UP1, !UPT ;  /* 0x000000270e077290 */ /* 0x000fe40008ffe43f */
[----:B------:R-:W-:Y:S02]  /*0b00*/  USEL UR6, UR6, UR12, !UP0 ;  /* 0x0000000c06067287 */ /* 0x000fe4000c000000 */
[----:B------:R-:W-:-:S04]  /*0b10*/  USEL UR7, UR7, UR14, !UP0 ;  /* 0x0000000e07077287 */ /* 0x000fc8000c000000 */
[----:B0-----:R-:W-:Y:S01]  /*0b20*/  ISETP.LE.U32.AND P0, PT, R6, UR6, PT ;  /* 0x0000000606007c0c */ /* 0x001fe2000bf03070 */
[----:B------:R-:W-:Y:S02]  /*0b30*/  IMAD.U32 R16, RZ, RZ, UR6 ;  /* 0x00000006ff107e24 */ /* 0x000fe4000f8e00ff */
[----:B------:R-:W-:Y:S02]  /*0b40*/  IMAD.U32 R0, RZ, RZ, UR7 ;  /* 0x00000007ff007e24 */ /* 0x000fe4000f8e00ff */
[----:B------:R-:W-:-:S03]  /*0b50*/  IMAD.U32 R17, RZ, RZ, UR7 ;  /* 0x00000007ff117e24 */ /* 0x000fc6000f8e00ff */
[----:B------:R-:W-:Y:S02]  /*0b60*/  ISETP.GE.U32.AND.EX P0, PT, R0, R7, PT, P0 ;  /* 0x000000070000720c */ /* 0x000fe40003f06100 */
[----:B------:R-:W-:-:S11]  /*0b70*/  PRMT R0, RZ, 0x7610, R0 ;  /* 0x00007610ff007816 */ /* 0x000fd60000000000 */
[----:B------:R-:W-:Y:S05]  /*0b80*/  @P0 BRA `(.L_x_9) ;  /* 0x00000004008c0947 */ /* 0x000fea0003800000 */
[----:B------:R-:W-:Y:S01]  /*0b90*/  I2FP.F32.U32 R0, UR4 ;  /* 0x0000000400007c45 */ /* 0x000fe20008201000 */
[----:B------:R-:W-:Y:S01]  /*0ba0*/  ULDC.64 UR16, c[0x0][0x628] ;  /* 0x00018a0000107ab9 */ /* 0x000fe20000000a00 */
[----:B------:R-:W-:Y:S01]  /*0bb0*/  ULDC UR6, c[0x0][0x150] ;  /* 0x0000540000067ab9 */ /* 0x000fe20000000800 */
[----:B------:R-:W-:Y:S01]  /*0bc0*/  ISETP.NE.U32.AND P0, PT, RZ, UR16, PT ;  /* 0x00000010ff007c0c */ /* 0x000fe2000bf05070 */
[----:B------:R-:W-:Y:S01]  /*0bd0*/  ULDC UR15, c[0x0][0x630] ;  /* 0x00018c00000f7ab9 */ /* 0x000fe20000000800 */
[----:B------:R-:W-:Y:S01]  /*0be0*/  FMUL R0, R0, UR6 ;  /* 0x0000000600007c20 */ /* 0x000fe20008400000 */
[----:B------:R-:W-:Y:S01]  /*0bf0*/  R2UR UR19, R16 ;  /* 0x00000000101372ca */ /* 0x000fe200000e0000 */
[----:B------:R-:W-:Y:S01]  /*0c00*/  ULDC UR21, c[0x0][0x154] ;  /* 0x0000550000157ab9 */ /* 0x000fe20000000800 */
[----:B------:R-:W-:Y:S01]  /*0c10*/  ISETP.NE.AND.EX P0, PT, RZ, UR17, PT, P0 ;  /* 0x00000011ff007c0c */ /* 0x000fe2000bf05300 */
[----:B------:R0:W1:Y:S01]  /*0c20*/  F2I.U32.TRUNC.NTZ R2, R0 ;  /* 0x0000000000027305 */ /* 0x000062000020f000 */
[----:B------:R-:W-:-:S02]  /*0c30*/  R2UR UR20, R17 ;  /* 0x00000000111472ca */ /* 0x000fc400000e0000 */
[----:B------:R-:W-:Y:S02]  /*0c40*/  R2UR UR6, R16 ;  /* 0x00000000100672ca */ /* 0x000fe400000e0000 */
[----:B------:R-:W-:-:S07]  /*0c50*/  R2UR UR7, R17 ;  /* 0x00000000110772ca */ /* 0x000fce00000e0000 */
[----:B0-----:R-:W-:Y:S08]  /*0c60*/  @!P0 BRA `(.L_x_10) ;  /* 0x0000000000308947 */ /* 0x001ff00003800000 */
[----:B------:R-:W-:Y:S01]  /*0c70*/  R2UR UR6, R16 ;  /* 0x00000000100672ca */ /* 0x000fe200000e0000 */
[----:B------:R-:W-:Y:S01]  /*0c80*/  ULDC UR12, c[0x0][0x634] ;  /* 0x00018d00000c7ab9 */ /* 0x000fe20000000800 */
[----:B------:R-:W-:-:S11]  /*0c90*/  R2UR UR14, R17 ;  /* 0x00000000110e72ca */ /* 0x000fd600000e0000 */
[----:B------:R-:W-:-:S04]  /*0ca0*/  UIADD3 UR12, UP1, UR6, UR12, URZ ;  /* 0x0000000c060c7290 */ /* 0x000fc8000ff3e03f */
[----:B------:R-:W-:-:S04]  /*0cb0*/  UIADD3.X UR14, URZ, UR14, URZ, UP1, !UPT ;  /* 0x0000000e3f0e7290 */ /* 0x000fc80008ffe43f */
[----:B------:R-:W-:-:S04]  /*0cc0*/  UIMAD.WIDE.U32 UR6, UR14, UR16, URZ ;  /* 0x000000100e0672a5 */ /* 0x000fc8000f8e003f */
[----:B------:R-:W-:Y:S02]  /*0cd0*/  UIMAD.WIDE.U32 UR10, UP1, UR12, UR17, UR6 ;  /* 0x000000110c0a72a5 */ /* 0x000fe4000f820006 */
[----:B------:R-:W-:Y:S02]  /*0ce0*/  UIMAD.WIDE.U32 UR6, UR12, UR16, URZ ;  /* 0x000000100c0672a5 */ /* 0x000fe4000f8e003f */
[----:B------:R-:W-:Y:S02]  /*0cf0*/  UIADD3.X UR13, URZ, URZ, URZ, UP1, !UPT ;  /* 0x0000003f3f0d7290 */ /* 0x000fe40008ffe43f */
[----:B------:R-:W-:Y:S01]  /*0d00*/  UIADD3 URZ, UP1, UR7, UR10, URZ ;  /* 0x0000000a073f7290 */ /* 0x000fe2000ff3e03f */
[----:B------:R-:W-:-:S03]  /*0d10*/  UMOV UR12, UR11 ;  /* 0x0000000b000c7c82 */ /* 0x000fc60008000000 */
[----:B------:R-:W-:-:S12]  /*0d20*/  UIMAD.WIDE.U32.X UR6, UR14, UR17, UR12, UP1 ;  /* 0x000000110e0672a5 */ /* 0x000fd800088e040c */
.L_x_10:
[----:B------:R-:W-:Y:S01]  /*0d30*/  USHF.R.U64 UR5, UR6, UR15, UR7 ;  /* 0x0000000f06057299 */ /* 0x000fe20008001207 */
[----:B------:R-:W-:Y:S01]  /*0d40*/  I2FP.F32.U32 R0, UR9 ;  /* 0x0000000900007c45 */ /* 0x000fe20008201000 */
[----:B------:R-:W-:Y:S01]  /*0d50*/  USHF.R.U32.HI UR6, URZ, UR15, UR7 ;  /* 0x0000000f3f067299 */ /* 0x000fe20008011607 */
[----:B-1----:R-:W-:Y:S01]  /*0d60*/  R2UR UR14, R2 ;  /* 0x00000000020e72ca */ /* 0x002fe200000e0000 */
[----:B------:R-:W-:Y:S02]  /*0d70*/  UIADD3 UR17, UP1, URZ, -UR5, URZ ;  /* 0x800000053f117290 */ /* 0x000fe4000ff3e03f */
[----:B------:R-:W-:Y:S01]  /*0d80*/  FMUL R0, R0, UR21 ;  /* 0x0000001500007c20 */ /* 0x000fe20008400000 */
[----:B------:R-:W-:Y:S01]  /*0d90*/  ULDC.64 UR10, c[0x0][0x620] ;  /* 0x00018800000a7ab9 */ /* 0x000fe20000000a00 */
[----:B------:R-:W-:Y:S01]  /*0da0*/  UIADD3.X UR6, URZ, ~UR6, URZ, UP1, !UPT ;  /* 0x800000063f067290 */ /* 0x000fe20008ffe43f */
[----:B------:R-:W-:Y:S01]  /*0db0*/  UMOV UR12, UR19 ;  /* 0x00000013000c7c82 */ /* 0x000fe20008000000 */
[----:B------:R-:W-:-:S02]  /*0dc0*/  UMOV UR13, UR20 ;  /* 0x00000014000d7c82 */ /* 0x000fc40008000000 */
[----:B------:R-:W-:Y:S01]  /*0dd0*/  UIMAD UR6, UR6, UR10, URZ ;  /* 0x0000000a060672a4 */ /* 0x000fe2000f8e023f */
[----:B------:R-:W0:Y:S01]  /*0de0*/  F2I.U32.TRUNC.NTZ R0, R0 ;  /* 0x0000000000007305 */ /* 0x000e22000020f000 */
[----:B------:R-:W-:Y:S02]  /*0df0*/  UIMAD.WIDE.U32 UR12, UR17, UR10, UR12 ;  /* 0x0000000a110c72a5 */ /* 0x000fe4000f8e000c */
[----:B------:R-:W-:Y:S01]  /*0e00*/  UIMAD UR17, UR17, UR11, UR6 ;  /* 0x0000000b111172a4 */ /* 0x000fe2000f8e0206 */
[----:B------:R-:W-:Y:S01]  /*0e10*/  ULDC UR24, c[0x0][0x658] ;  /* 0x0001960000187ab9 */ /* 0x000fe20000000800 */
[----:B------:R-:W-:Y:S02]  /*0e20*/  UMOV UR22, 0xffffffff ;  /* 0xffffffff00167882 */ /* 0x000fe40000000000 */
[----:B------:R-:W-:Y:S01]  /*0e30*/  UIADD3 UR17, UR13, UR17, URZ ;  /* 0x000000110d117290 */ /* 0x000fe2000fffe03f */
[----:B------:R-:W-:Y:S01]  /*0e40*/  ULDC UR19, c[0x0][0x618] ;  /* 0x0001860000137ab9 */ /* 0x000fe20000000800 */
[----:B------:R-:W-:Y:S01]  /*0e50*/  ULDC.64 UR6, c[0x0][0x640] ;  /* 0x0001900000067ab9 */ /* 0x000fe20000000a00 */
[----:B------:R-:W-:Y:S01]  /*0e60*/  USHF.L.U32 UR13, UR22, UR24, URZ ;  /* 0x00000018160d7299 */ /* 0x000fe2000800063f */
[----:B------:R-:W-:Y:S01]  /*0e70*/  ISETP.NE.U32.AND P0, PT, RZ, UR6, PT ;  /* 0x00000006ff007c0c */ /* 0x000fe2000bf05070 */
[----:B------:R-:W-:-:S02]  /*0e80*/  USHF.R.U64 UR22, UR12, UR19, UR17 ;  /* 0x000000130c167299 */ /* 0x000fc40008001211 */
[----:B------:R-:W-:Y:S01]  /*0e90*/  USHF.R.U32.HI UR12, URZ, UR19, UR17 ;  /* 0x000000133f0c7299 */ /* 0x000fe20008011611 */
[----:B0-----:R-:W-:Y:S01]  /*0ea0*/  R2UR UR16, R0 ;  /* 0x00000000001072ca */ /* 0x001fe200000e0000 */
[----:B------:R-:W-:Y:S01]  /*0eb0*/  ULDC UR21, c[0x0][0x608] ;  /* 0x0001820000157ab9 */ /* 0x000fe20000000800 */
[----:B------:R-:W-:Y:S01]  /*0ec0*/  ISETP.NE.AND.EX P0, PT, RZ, UR7, PT, P0 ;  /* 0x00000007ff007c0c */ /* 0x000fe2000bf05300 */
[----:B------:R-:W-:Y:S02]  /*0ed0*/  USHF.R.U64 UR26, UR22, UR21, UR12 ;  /* 0x00000015161a7299 */ /* 0x000fe4000800120c */
[----:B------:R-:W-:Y:S01]  /*0ee0*/  USHF.R.U32.HI UR12, URZ, UR21, UR12 ;  /* 0x000000153f0c7299 */ /* 0x000fe2000801160c */
[----:B------:R-:W-:Y:S01]  /*0ef0*/  UMOV UR20, 0x1 ;  /* 0x0000000100147882 */ /* 0x000fe20000000000 */
[----:B------:R-:W-:Y:S02]  /*0f00*/  UIADD3 UR14, -UR14, URZ, URZ ;  /* 0x0000003f0e0e7290 */ /* 0x000fe4000fffe13f */
[----:B------:R-:W-:-:S02]  /*0f10*/  USHF.R.U64 UR27, UR26, UR24, UR12 ;  /* 0x000000181a1b7299 */ /* 0x000fc4000800120c */
[----:B------:R-:W-:Y:S01]  /*0f20*/  USHF.L.U32 UR19, UR20, UR24, URZ ;  /* 0x0000001814137299 */ /* 0x000fe2000800063f */
[----:B------:R-:W-:Y:S01]  /*0f30*/  ULDC UR15, c[0x0][0x144] ;  /* 0x00005100000f7ab9 */ /* 0x000fe20000000800 */
[----:B------:R-:W-:Y:S01]  /*0f40*/  ULDC UR10, c[0x0][0x600] ;  /* 0x00018000000a7ab9 */ /* 0x000fe20000000800 */
[----:B------:R-:W-:Y:S02]  /*0f50*/  ULOP3.LUT UR20, URZ, UR13, URZ, 0x33, !UPT ;  /* 0x0000000d3f147292 */ /* 0x000fe4000f8e333f */
[----:B------:R-:W-:Y:S02]  /*0f60*/  USHF.R.U32.HI UR13, URZ, UR24, UR12 ;  /* 0x000000183f0d7299 */ /* 0x000fe4000801160c */
[----:B------:R-:W-:Y:S02]  /*0f70*/  UIADD3 UR11, UR10, -0x1, URZ ;  /* 0xffffffff0a0b7890 */ /* 0x000fe4000fffe03f */
[----:B------:R-:W-:Y:S02]  /*0f80*/  UIADD3 UR23, -UR16, URZ, URZ ;  /* 0x0000003f10177290 */ /* 0x000fe4000fffe13f */
[----:B------:R-:W-:Y:S01]  /*0f90*/  UIMAD UR4, UR15, UR14, UR4 ;  /* 0x0000000e0f0472a4 */ /* 0x000fe2000f8e0204 */
[----:B------:R-:W-:Y:S01]  /*0fa0*/  ULDC UR28, c[0x0][0x148] ;  /* 0x00005200001c7ab9 */ /* 0x000fe20000000800 */
[----:B------:R-:W-:Y:S01]  /*0fb0*/  ULDC UR24, c[0x0][0x648] ;  /* 0x0001920000187ab9 */ /* 0x000fe20000000800 */
[----:B------:R-:W-:Y:S01]  /*0fc0*/  ULDC UR25, c[0x0][0x638] ;  /* 0x00018e0000197ab9 */ /* 0x000fe20000000800 */
[----:B------:R-:W-:Y:S01]  /*0fd0*/  UMOV UR12, UR27 ;  /* 0x0000001b000c7c82 */ /* 0x000fe20008000000 */
[----:B------:R-:W-:Y:S07]  /*0fe0*/  @!P0 BRA `(.L_x_11) ;  /* 0x0000000000308947 */ /* 0x000fee0003800000 */
[----:B------:R-:W-:Y:S02]  /*0ff0*/  ULDC UR16, c[0x0][0x64c] ;  /* 0x0001930000107ab9 */ /* 0x000fe40000000800 */
        /* <DEDUP_REMOVED lines=8> */
[----:B------:R-:W-:-:S07]  /*1080*/  UIMAD.WIDE.U32.X UR6, UR21, UR7, UR16, UP1 ;  /* 0x00000007150672a5 */ /* 0x000fce00088e0410 */
[----:B------:R-:W-:Y:S01]  /*1090*/  UMOV UR12, UR6 ;  /* 0x00000006000c7c82 */ /* 0x000fe20008000000 */
[----:B------:R-:W-:-:S05]  /*10a0*/  UMOV UR13, UR7 ;  /* 0x00000007000d7c82 */ /* 0x000fca0008000000 */
.L_x_11:
[----:B------:R-:W-:Y:S01]  /*10b0*/  UISETP.NE.AND UP1, UPT, UR38, URZ, UPT ;  /* 0x0000003f2600728c */ /* 0x000fe2000bf25270 */
[----:B------:R-:W-:Y:S01]  /*10c0*/  IMAD.MOV.U32 R0, RZ, RZ, 0x1 ;  /* 0x00000001ff007424 */ /* 0x000fe200078e00ff */
[----:B------:R-:W-:Y:S01]  /*10d0*/  USHF.R.U64 UR6, UR12, UR24, UR13 ;  /* 0x000000180c067299 */ /* 0x000fe2000800120d */
[----:B------:R-:W-:Y:S01]  /*10e0*/  IMAD.U32 R19, RZ, RZ, UR5 ;  /* 0x00000005ff137e24 */ /* 0x000fe2000f8e00ff */
[----:B------:R-:W-:Y:S02]  /*10f0*/  ULOP3.LUT UR20, UR26, UR20, URZ, 0xc0, !UPT ;  /* 0x000000141a147292 */ /* 0x000fe4000f8ec03f */
[----:B------:R-:W-:Y:S02]  /*1100*/  UIADD3 UR7, -UR6, URZ, URZ ;  /* 0x0000003f06077290 */ /* 0x000fe4000fffe13f */
[----:B------:R-:W-:Y:S02]  /*1110*/  UIMAD UR19, UR19, UR6, UR20 ;  /* 0x00000006131372a4 */ /* 0x000fe4000f8e0214 */
[----:B------:R-:W-:-:S02]  /*1120*/  ULOP3.LUT UR11, UR22, UR11, URZ, 0xc0, !UPT ;  /* 0x0000000b160b7292 */ /* 0x000fc4000f8ec03f */
[----:B------:R-:W-:Y:S02]  /*1130*/  @UP1 UIMAD UR4, UR28, UR23, UR9 ;  /* 0x000000171c0412a4 */ /* 0x000fe4000f8e0209 */
[----:B------:R-:W-:-:S03]  /*1140*/  UIMAD UR6, UR7, UR25, UR27 ;  /* 0x00000019070672a4 */ /* 0x000fc6000f8e021b */
[----:B------:R-:W-:Y:S01]  /*1150*/  ULDC UR7, c[0x0][0x610] ;  /* 0x0001840000077ab9 */ /* 0x000fe20000000800 */
[----:B------:R-:W-:Y:S02]  /*1160*/  UIMAD UR6, UR6, UR10, UR11 ;  /* 0x0000000a060672a4 */ /* 0x000fe4000f8e020b */
[----:B------:R-:W-:-:S04]  /*1170*/  UIMAD UR4, UR19, UR7, UR4 ;  /* 0x00000007130472a4 */ /* 0x000fc8000f8e0204 */
[----:B------:R-:W-:Y:S02]  /*1180*/  USEL UR7, UR6, UR4, !UP1 ;  /* 0x0000000406077287 */ /* 0x000fe4000c800000 */
[----:B------:R-:W-:-:S04]  /*1190*/  USEL UR4, UR4, UR6, !UP1 ;  /* 0x0000000604047287 */ /* 0x000fc8000c800000 */
[----:B------:R-:W-:Y:S02]  /*11a0*/  IMAD.U32 R2, RZ, RZ, UR7 ;  /* 0x00000007ff027e24 */ /* 0x000fe4000f8e00ff */
[----:B------:R-:W-:-:S07]  /*11b0*/  IMAD.U32 R18, RZ, RZ, UR4 ;  /* 0x00000004ff127e24 */ /* 0x000fce000f8e00ff */
.L_x_9:
[----:B------:R-:W-:Y:S02]  /*11c0*/  ULDC UR4, c[0x0][0x28c] ;  /* 0x0000a30000047ab9 */ /* 0x000fe40000000800 */
[----:B------:R-:W-:-:S04]  /*11d0*/  UIADD3 UR4, UR4, 0x7f, URZ ;  /* 0x0000007f04047890 */ /* 0x000fc8000fffe03f */
[----:B------:R-:W-:-:S04]  /*11e0*/  USHF.R.S32.HI UR5, URZ, 0x1f, UR4 ;  /* 0x0000001f3f057899 */ /* 0x000fc80008011404 */
[----:B------:R-:W-:-:S04]  /*11f0*/  ULEA.HI UR5, UR5, UR4, URZ, 0x7 ;  /* 0x0000000405057291 */ /* 0x000fc8000f8f383f */
[----:B------:R-:W-:Y:S01]  /*1200*/  USHF.R.S32.HI UR37, URZ, 0x7, UR5 ;  /* 0x000000073f257899 */ /* 0x000fe20008011405 */
[----:B------:R-:W-:Y:S11]  /*1210*/  @!P1 BRA `(.L_x_12) ;  /* 0x0000005800889947 */ /* 0x000ff60003800000 */
[----:B------:R-:W-:-:S06]  /*1220*/  UISETP.GT.U32.AND UP1, UPT, UR18, 0x1, UPT ;  /* 0x000000011200788c */ /* 0x000fcc000bf24070 */
[----:B------:R-:W-:-:S13]  /*1230*/  PLOP3.LUT P0, PT, PT, PT, UP1, 0x80, 0x0 ;  /* 0x000000000000781c */ /* 0x000fda0003f0f018 */
[----:B------:R-:W-:Y:S05]  /*1240*/  @P0 EXIT ;  /* 0x000000000000094d */ /* 0x000fea0003800000 */
.L_x_13:
[----:B------:R-:W-:-:S08]  /*1250*/  NOP ;  /* 0x0000000000007918 */ /* 0x000fd00000000000 */
[----:B------:R-:W0:Y:S02]  /*1260*/  USETMAXREG.TRY_ALLOC.CTAPOOL UP1, 0xe8 ;  /* 0x000000e8000079c8 */ /* 0x000e240008020600 */
[----:B0-----:R-:W-:-:S13]  /*1270*/  PLOP3.LUT P0, PT, PT, PT, UP1, 0x80, 0x0 ;  /* 0x000000000000781c */ /* 0x001fda0003f0f018 */
[----:B------:R-:W-:Y:S05]  /*1280*/  @!P0 BRA `(.L_x_13) ;  /* 0xfffffffc00f08947 */ /* 0x000fea000383ffff */
[----:B------:R-:W-:-:S13]  /*1290*/  LOP3.LUT P0, RZ, R0, 0xff, RZ, 0xc0, !PT ;  /* 0x000000ff00ff7812 */ /* 0x000fda000780c0ff */
[----:B------:R-:W-:Y:S05]  /*12a0*/  @!P0 EXIT ;  /* 0x000000000000894d */ /* 0x000fea0003800000 */
[----:B------:R-:W-:Y:S01]  /*12b0*/  SHF.R.S32.HI R0, RZ, 0x1f, R3 ;  /* 0x0000001fff007819 */ /* 0x000fe20000011403 */
[----:B------:R-:W0:Y:S01]  /*12c0*/  S2UR UR5, SR_CgaCtaId ;  /* 0x00000000000579c3 */ /* 0x000e220000008800 */
[----:B------:R-:W-:Y:S01]  /*12d0*/  UMOV UR42, 0x400 ;  /* 0x00000400002a7882 */ /* 0x000fe20000000000 */
[----:B------:R-:W-:Y:S01]  /*12e0*/  USHF.R.U32.HI UR4, URZ, 0x2, UR37 ;  /* 0x000000023f047899 */ /* 0x000fe20008011625 */
[CC--:B------:R-:W-:Y:S01]  /*12f0*/  LEA.HI R4, R0.reuse, R3.reuse, RZ, 0x2 ;  /* 0x0000000300047211 */ /* 0x0c0fe200078f10ff */
[----:B------:R-:W-:Y:S01]  /*1300*/  ULOP3.LUT UR45, UR37, 0x3, URZ, 0xc0, !UPT ;  /* 0x00000003252d7892 */ /* 0x000fe2000f8ec03f */
[----:B------:R-:W-:Y:S01]  /*1310*/  LEA.HI R0, R0, R3, RZ, 0x5 ;  /* 0x0000000300007211 */ /* 0x000fe200078f28ff */
[----:B------:R-:W-:Y:S01]  /*1320*/  UISETP.LT.AND UP1, UPT, UR37, 0x1, UPT ;  /* 0x000000012500788c */ /* 0x000fe2000bf21270 */
[--C-:B------:R-:W-:Y:S01]  /*1330*/  SHF.R.S32.HI R88, RZ, 0x2, R4.reuse ;  /* 0x00000002ff587819 */ /* 0x100fe20000011404 */
[----:B------:R-:W1:Y:S01]  /*1340*/  LDC.64 R6, c[0x0][0x5c8] ;  /* 0x00017200ff067b82 */ /* 0x000e620000000a00 */
[----:B------:R-:W-:Y:S01]  /*1350*/  SHF.R.S32.HI R5, RZ, 0x1f, R4 ;  /* 0x0000001fff057819 */ /* 0x000fe20000011404 */
[----:B------:R-:W-:Y:S01]  /*1360*/  ULOP3.LUT UR4, UR4, 0x1, URZ, 0xc0, !UPT ;  /* 0x0000000104047892 */ /* 0x000fe2000f8ec03f */
[----:B------:R-:W-:Y:S01]  /*1370*/  LOP3.LUT R4, R4, 0xfffffffc, RZ, 0xc0, !PT ;  /* 0xfffffffc04047812 */ /* 0x000fe200078ec0ff */
[----:B------:R-:W-:Y:S01]  /*1380*/  ULDC UR44, c[0x0][0x658] ;  /* 0x00019600002c7ab9 */ /* 0x000fe20000000800 */
[----:B------:R-:W-:Y:S01]  /*1390*/  LEA.HI R5, R5, R88, RZ, 0x3 ;  /* 0x0000005805057211 */ /* 0x000fe200078f18ff */
[----:B------:R-:W-:Y:S01]  /*13a0*/  UMOV UR6, 0xffffffff ;  /* 0xffffffff00067882 */ /* 0x000fe20000000000 */
[----:B------:R-:W-:Y:S01]  /*13b0*/  ULDC UR8, c[0x0][0x284] ;  /* 0x0000a10000087ab9 */ /* 0x000fe20000000800 */
[----:B------:R-:W-:Y:S01]  /*13c0*/  IMAD.IADD R4, R3, 0x1, -R4 ;  /* 0x0000000103047824 */ /* 0x000fe200078e0a04 */
[----:B------:R-:W-:Y:S01]  /*13d0*/  LOP3.LUT R5, R5, 0xfffffff8, RZ, 0xc0, !PT ;  /* 0xfffffff805057812 */ /* 0x000fe200078ec0ff */
[----:B------:R-:W-:Y:S01]  /*13e0*/  USEL UR45, UR45, URZ, !UP0 ;  /* 0x0000003f2d2d7287 */ /* 0x000fe2000c000000 */
[----:B------:R-:W-:Y:S01]  /*13f0*/  SHF.R.S32.HI R3, RZ, 0x5, R0 ;  /* 0x00000005ff037819 */ /* 0x000fe20000011400 */
[----:B------:R-:W-:Y:S01]  /*1400*/  VIADD R0, R95, 0xffffffff ;  /* 0xffffffff5f007836 */ /* 0x000fe20000000000 */
[----:B------:R-:W-:Y:S01]  /*1410*/  USEL UR46, UR37, 0x1, UP1 ;  /* 0x00000001252e7887 */ /* 0x000fe20008800000 */
[----:B------:R-:W-:Y:S01]  /*1420*/  IMAD.IADD R88, R88, 0x1, -R5 ;  /* 0x0000000158587824 */ /* 0x000fe200078e0a05 */
[----:B------:R-:W-:Y:S01]  /*1430*/  USHF.L.U32 UR6, UR6, UR44, URZ ;  /* 0x0000002c06067299 */ /* 0x000fe2000800063f */
[----:B------:R-:W2:Y:S01]  /*1440*/  LDC R5, c[0x0][0x288] ;  /* 0x0000a200ff057b82 */ /* 0x000ea20000000800 */
[----:B0-----:R-:W-:Y:S01]  /*1450*/  ULEA UR42, UR5, UR42, 0x18 ;  /* 0x0000002a052a7291 */ /* 0x001fe2000f8ec03f */
[C---:B------:R-:W-:Y:S01]  /*1460*/  ISETP.NE.AND P0, PT, R0.reuse, RZ, PT ;  /* 0x000000ff0000720c */ /* 0x040fe20003f05270 */
[----:B------:R-:W-:Y:S01]  /*1470*/  IMAD.SHL.U32 R0, R0, 0x8, RZ ;  /* 0x0000000800007824 */ /* 0x000fe200078e00ff */
[--C-:B------:R-:W-:Y:S01]  /*1480*/  SHF.R.S32.HI R89, RZ, 0x1f, R88.reuse ;  /* 0x0000001fff597819 */ /* 0x100fe20000011458 */
[----:B------:R-:W-:Y:S01]  /*1490*/  UIADD3 UR50, UR42, 0x50, URZ ;  /* 0x000000502a327890 */ /* 0x000fe2000fffe03f */
[----:B------:R-:W-:Y:S01]  /*14a0*/  IMAD.SHL.U32 R90, R4, 0x2, RZ ;  /* 0x00000002045a7824 */ /* 0x000fe200078e00ff */
[----:B------:R-:W-:Y:S01]  /*14b0*/  UISETP.EQ.U32.AND UP0, UPT, UR4, 0x1, !UP0 ;  /* 0x000000010400788c */ /* 0x000fe2000c702070 */
[C-C-:B------:R-:W-:Y:S01]  /*14c0*/  IMAD R97, R3.reuse, -0x10, -R88.reuse ;  /* 0xfffffff003617824 */ /* 0x140fe200078e0a58 */
[----:B------:R-:W-:Y:S01]  /*14d0*/  LOP3.LUT R0, R0, 0x8, RZ, 0xc0, !PT ;  /* 0x0000000800007812 */ /* 0x000fe200078ec0ff */
[----:B------:R-:W-:Y:S01]  /*14e0*/  IMAD.WIDE R88, R3, 0x10, R88 ;  /* 0x0000001003587825 */ /* 0x000fe200078e0258 */
[C---:B-1----:R-:W-:Y:S01]  /*14f0*/  SHF.L.U64.HI R92, R6.reuse, 0x3, R7 ;  /* 0x00000003065c7819 */ /* 0x042fe20000010207 */
[----:B------:R-:W-:Y:S01]  /*1500*/  ULDC UR43, c[0x0][0x600] ;  /* 0x00018000002b7ab9 */ /* 0x000fe20000000800 */
[----:B------:R-:W-:Y:S01]  /*1510*/  SEL R98, RZ, 0x1, P0 ;  /* 0x00000001ff627807 */ /* 0x000fe20000000000 */
[----:B------:R-:W-:Y:S01]  /*1520*/  IMAD.SHL.U32 R93, R6, 0x8, RZ ;  /* 0x00000008065d7824 */ /* 0x000fe200078e00ff */
[----:B------:R-:W-:Y:S01]  /*1530*/  LEA R95, R95, UR50, 0x3 ;  /* 0x000000325f5f7c11 */ /* 0x000fe2000f8e18ff */
[----:B------:R-:W-:Y:S01]  /*1540*/  VIADD R97, R97, UR8 ;  /* 0x0000000861617c36 */ /* 0x000fe20008000000 */
[C---:B------:R-:W-:Y:S01]  /*1550*/  LOP3.LUT R99, R0.reuse, 0x8, RZ, 0x3c, !PT ;  /* 0x0000000800637812 */ /* 0x040fe200078e3cff */
[----:B------:R-:W-:Y:S01]  /*1560*/  UMOV UR7, 0x1 ;  /* 0x0000000100077882 */ /* 0x000fe20000000000 */
[----:B------:R-:W-:Y:S01]  /*1570*/  LOP3.LUT R96, R0, 0x18, RZ, 0x3c, !PT ;  /* 0x0000001800607812 */ /* 0x000fe200078e3cff */
[----:B------:R-:W-:Y:S01]  /*1580*/  ULOP3.LUT UR49, UR40, 0x1, URZ, 0xfc, !UPT ;  /* 0x0000000128317892 */ /* 0x000fe2000f8efc3f */
[----:B------:R-:W-:Y:S01]  /*1590*/  SHF.R.S32.HI R91, RZ, 0x1f, R90 ;  /* 0x0000001fff5b7819 */ /* 0x000fe2000001145a */
[----:B------:R-:W-:Y:S01]  /*15a0*/  USHF.L.U32 UR36, UR37, 0x1, URZ ;  /* 0x0000000125247899 */ /* 0x000fe2000800063f */
[----:B--2---:R-:W-:Y:S01]  /*15b0*/  IMAD R94, R4, -0x2, R5 ;  /* 0xfffffffe045e7824 */ /* 0x004fe200078e0205 */
[----:B------:R-:W-:-:S02]  /*15c0*/  USHF.L.U64.HI UR41, UR52, 0x1, UR39 ;  /* 0x0000000134297899 */ /* 0x000fc40008010227 */
[----:B------:R-:W-:Y:S02]  /*15d0*/  UIADD3 UR43, UR43, -0x1, URZ ;  /* 0xffffffff2b2b7890 */ /* 0x000fe4000fffe03f */
[----:B------:R-:W-:Y:S02]  /*15e0*/  USHF.L.U32 UR44, UR7, UR44, URZ ;  /* 0x0000002c072c7299 */ /* 0x000fe4000800063f */
[----:B------:R-:W-:Y:S02]  /*15f0*/  UIADD3 UR46, -UR46, UR37, URZ ;  /* 0x000000252e2e7290 */ /* 0x000fe4000fffe13f */
[----:B------:R-:W-:Y:S02]  /*1600*/  ULOP3.LUT UR47, URZ, UR6, URZ, 0x33, !UPT ;  /* 0x000000063f2f7292 */ /* 0x000fe4000f8e333f */
[----:B------:R-:W-:-:S12]  /*1610*/  USEL UR48, URZ, 0x1, !UP0 ;  /* 0x000000013f307887 */ /* 0x000fd8000c000000 */
.L_x_161:
[----:B------:R-:W-:-:S04]  /*1620*/  SHF.L.U32 R0, R98, 0x1f, RZ ;  /* 0x0000001f62007819 */ /* 0x000fc800000006ff */
[----:B------:R-:W0:Y:S02]  /*1630*/  SYNCS.PHASECHK.TRANS64.TRYWAIT P0, [R95+URZ+-0x8], R0 ;  /* 0xfffff8005f0075a7 */ /* 0x000e24000800017f */
[----:B012345:R-:W-:Y:S05]  /*1640*/  @!P0 BRA `(.L_x_14) ;  /* 0x0000006400a08947 */ /* 0x03ffea0003800000 */
.L_x_183:
[----:B------:R-:W-:Y:S02]  /*1650*/  ULDC UR4, c[0x0][0x28c] ;  /* 0x0000a30000047ab9 */ /* 0x000fe40000000800 */
[----:B------:R-:W-:-:S13]  /*1660*/  ISETP.LT.AND P0, PT, RZ, UR4, PT ;  /* 0x00000004ff007c0c */ /* 0x000fda000bf01270 */
[----:B------:R-:W-:Y:S05]  /*1670*/  @P0 BRA `(.L_x_15) ;  /* 0x0000000000400947 */ /* 0x000fea0003800000 */
[----:B0-----:R-:W-:Y:S01]  /*1680*/  MOV R0, 0x0 ;  /* 0x0000000000007802 */ /* 0x001fe20000000f00 */
[----:B------:R-:W-:Y:S01]  /*1690*/  ULDC.64 UR4, c[0x4][0x68] ;  /* 0x01001a0000047ab9 */ /* 0x000fe20000000a00 */
[----:B------:R-:W-:Y:S01]  /*16a0*/  ULDC.64 UR6, c[0x4][0x8] ;  /* 0x0100020000067ab9 */ /* 0x000fe20000000a00 */
[----:B------:R-:W-:Y:S01]  /*16b0*/  IMAD.U32 R4, RZ, RZ, UR4 ;  /* 0x00000004ff047e24 */ /* 0x000fe2000f8e00ff */
[----:B------:R0:W1:Y:S01]  /*16c0*/  LDC.64 R14, c[0x4][R0] ;  /* 0x01000000000e7b82 */ /* 0x0000620000000a00 */
[----:B------:R-:W-:Y:S01]  /*16d0*/  IMAD.U32 R5, RZ, RZ, UR5 ;  /* 0x00000005ff057e24 */ /* 0x000fe2000f8e00ff */
[----:B------:R-:W-:Y:S01]  /*16e0*/  ULDC.64 UR4, c[0x4][0x70] ;  /* 0x01001c0000047ab9 */ /* 0x000fe20000000a00 */
[----:B------:R-:W-:Y:S02]  /*16f0*/  IMAD.U32 R10, RZ, RZ, UR6 ;  /* 0x00000006ff0a7e24 */ /* 0x000fe4000f8e00ff */
[----:B------:R-:W-:Y:S02]  /*1700*/  IMAD.U32 R6, RZ, RZ, UR4 ;  /* 0x00000004ff067e24 */ /* 0x000fe4000f8e00ff */
[----:B------:R-:W-:-:S02]  /*1710*/  IMAD.U32 R7, RZ, RZ, UR5 ;  /* 0x00000005ff077e24 */ /* 0x000fc4000f8e00ff */
[----:B------:R-:W-:Y:S02]  /*1720*/  IMAD.U32 R11, RZ, RZ, UR7 ;  /* 0x00000007ff0b7e24 */ /* 0x000fe4000f8e00ff */
[----:B------:R-:W-:Y:S02]  /*1730*/  IMAD.MOV.U32 R8, RZ, RZ, 0x1e1 ;  /* 0x000001e1ff087424 */ /* 0x000fe400078e00ff */
[----:B------:R-:W-:Y:S02]  /*1740*/  IMAD.MOV.U32 R12, RZ, RZ, 0x1 ;  /* 0x00000001ff0c7424 */ /* 0x000fe400078e00ff */
[----:B0-----:R-:W-:-:S07]  /*1750*/  IMAD.MOV.U32 R13, RZ, RZ, RZ ;  /* 0x000000ffff0d7224 */ /* 0x001fce00078e00ff */
[----:B------:R-:W-:-:S07]  /*1760*/  LEPC R20, `(.L_x_15) ;  /* 0x000000001014794e */ /* 0x000fce0000000000 */
[----:B-1---5:R-:W-:Y:S05]  /*1770*/  CALL.ABS.NOINC R14 ;  /* 0x000000000e007343 */ /* 0x022fea0003c00000 */
.L_x_15:
[----:B0-----:R-:W-:-:S05]  /*1780*/  IMAD.U32 R0, RZ, RZ, UR49 ;  /* 0x00000031ff007e24 */ /* 0x001fca000f8e00ff */
[----:B------:R-:W-:-:S13]  /*1790*/  ISETP.NE.AND P0, PT, R0, 0x3, PT ;  /* 0x000000030000780c */ /* 0x000fda0003f05270 */
[----:B------:R-:W-:Y:S05]  /*17a0*/  @!P0 BRA `(.L_x_16) ;  /* 0x0000000000048947 */ /* 0x000fea0003800000 */
[----:B------:R-:W-:Y:S01]  /*17b0*/  BPT.TRAP 0x1 ;  /* 0x000000040000795c */ /* 0x000fe20000300000 */
.L_x_16:
[----:B------:R-:W-:Y:S02]  /*17c0*/  IMAD.U32 R3, RZ, RZ, UR45 ;  /* 0x0000002dff037e24 */ /* 0x000fe4000f8e00ff */
[----:B------:R-:W-:-:S03]  /*17d0*/  IMAD.U32 R0, RZ, RZ, UR48 ;  /* 0x00000030ff007e24 */ /* 0x000fc6000f8e00ff */
[----:B------:R-:W-:Y:S02]  /*17e0*/  LEA R3, R3, UR42, 0x3 ;  /* 0x0000002a03037c11 */ /* 0x000fe4000f8e18ff */
[----:B------:R-:W-:-:S04]  /*17f0*/  SHF.L.U32 R0, R0, 0x1f, RZ ;  /* 0x0000001f00007819 */ /* 0x000fc800000006ff */
[----:B------:R0:W1:Y:S01]  /*1800*/  SYNCS.PHASECHK.TRANS64.TRYWAIT P1, [R3+URZ], R0 ;  /* 0x00000000030075a7 */ /* 0x000062000802017f */
[----:B------:R-:W-:Y:S05]  /*1810*/  @!P0 BRA `(.L_x_17) ;  /* 0x0000000000048947 */ /* 0x000fea0003800000 */
[----:B------:R-:W-:Y:S01]  /*1820*/  BPT.TRAP 0x1 ;  /* 0x000000040000795c */ /* 0x000fe20000300000 */
.L_x_17:
[----:B------:R-:W-:-:S05]  /*1830*/  IMAD.U32 R4, RZ, RZ, UR46 ;  /* 0x0000002eff047e24 */ /* 0x000fca000f8e00ff */
[----:B------:R-:W-:Y:S01]  /*1840*/  ISETP.GE.AND P2, PT, R4, 0x1, PT ;  /* 0x000000010400780c */ /* 0x000fe20003f46270 */
[----:B-1----:R-:W-:-:S12]  /*1850*/  @P1 BRA `(.L_x_18) ;  /* 0x0000000000081947 */ /* 0x002fd80003800000 */
[----:B------:R-:W1:Y:S02]  /*1860*/  SYNCS.PHASECHK.TRANS64.TRYWAIT P1, [R3+URZ], R0 ;  /* 0x00000000030075a7 */ /* 0x000e64000802017f */
[----:B-1----:R-:W-:Y:S05]  /*1870*/  @!P1 BRA `(.L_x_19) ;  /* 0x0000006400289947 */ /* 0x002fea0003800000 */
.L_x_18:
[----:B------:R-:W-:Y:S05]  /*1880*/  WARPSYNC.ALL ;  /* 0x0000000000007948 */ /* 0x000fea0003800000 */
[----:B------:R-:W-:Y:S01]  /*1890*/  UIADD3 UR4, UR42, 0x180, URZ ;  /* 0x000001802a047890 */ /* 0x000fe2000fffe03f */
[----:B------:R-:W-:Y:S01]  /*18a0*/  WARPGROUP.ARRIVE ;  /* 0x00000000000079c5 */ /* 0x000fe20000000000 */
[----:B------:R-:W-:Y:S02]  /*18b0*/  UIADD3 UR5, UR42, 0x10180, URZ ;  /* 0x000101802a057890 */ /* 0x000fe4000fffe03f */
[----:B------:R-:W-:Y:S02]  /*18c0*/  USHF.R.U32.HI UR4, URZ, 0x4, UR4 ;  /* 0x000000043f047899 */ /* 0x000fe40008011604 */
[----:B------:R-:W-:-:S02]  /*18d0*/  USHF.R.U32.HI UR5, URZ, 0x4, UR5 ;  /* 0x000000043f057899 */ /* 0x000fc40008011605 */
[----:B------:R-:W-:Y:S02]  /*18e0*/  ULOP3.LUT UR4, UR4, 0x3fff, URZ, 0xc0, !UPT ;  /* 0x00003fff04047892 */ /* 0x000fe4000f8ec03f */
[----:B------:R-:W-:Y:S02]  /*18f0*/  ULOP3.LUT UR5, UR5, 0x3fff, URZ, 0xc0, !UPT ;  /* 0x00003fff05057892 */ /* 0x000fe4000f8ec03f */
[----:B------:R-:W-:Y:S02]  /*1900*/  ULOP3.LUT UR8, UR4, 0x10000, URZ, 0xfc, !UPT ;  /* 0x0001000004087892 */ /* 0x000fe4000f8efc3f */
[----:B------:R-:W-:Y:S02]  /*1910*/  ULOP3.LUT UR9, UR5, 0x10000, URZ, 0xfc, !UPT ;  /* 0x0001000005097892 */ /* 0x000fe4000f8efc3f */
[----:B------:R-:W-:Y:S02]  /*1920*/  ULEA UR11, UR45, UR8, 0xa ;  /* 0x000000082d0b7291 */ /* 0x000fe4000f8e503f */
[----:B------:R-:W-:Y:S01]  /*1930*/  ULEA UR10, UR45, UR9, 0xb ;  /* 0x000000092d0a7291 */ /* 0x000fe2000f8e583f */
[----:B------:R-:W-:Y:S01]  /*1940*/  UMOV UR5, 0x40000040 ;  /* 0x4000004000057882 */ /* 0x000fe20000000000 */
[----:B------:R-:W-:-:S03]  /*1950*/  UMOV UR7, 0x40000040 ;  /* 0x4000004000077882 */ /* 0x000fc60000000000 */
[----:B------:R-:W-:Y:S02]  /*1960*/  UMOV UR4, UR11 ;  /* 0x0000000b00047c82 */ /* 0x000fe40008000000 */
[----:B------:R-:W-:Y:S02]  /*1970*/  UMOV UR6, UR10 ;  /* 0x0000000a00067c82 */ /* 0x000fe40008000000 */
[----:B------:R-:W-:Y:S01]  /*1980*/  HGMMA.64x128x16.F32 R24, gdesc[UR4], RZ, !UPT, gsb0 ;  /* 0x01e00000041879f0 */ /* 0x000fe2000c0008ff */
[----:B------:R-:W-:Y:S02]  /*1990*/  UIADD3 UR4, UR11, 0x2, URZ ;  /* 0x000000020b047890 */ /* 0x000fe4000fffe03f */
[----:B------:R-:W-:Y:S01]  /*19a0*/  UIADD3 UR6, UR10, 0x2, URZ ;  /* 0x000000020a067890 */ /* 0x000fe2000fffe03f */
[----:B------:R-:W-:Y:S01]  /*19b0*/  UMOV UR5, 0x40000040 ;  /* 0x4000004000057882 */ /* 0x000fe20000000000 */
[----:B------:R-:W-:Y:S01]  /*19c0*/  UMOV UR7, 0x40000040 ;  /* 0x4000004000077882 */ /* 0x000fe20000000000 */
[----:B------:R-:W-:-:S02]  /*19d0*/  WARPGROUP.DEPBAR.LE gsb0, 0x0 ;  /* 0x00008000000079c5 */ /* 0x000fc40000010000 */
[----:B------:R-:W-:-:S06]  /*19e0*/  WARPGROUP.ARRIVE ;  /* 0x00000000000079c5 */ /* 0x000fcc0000000000 */
[----:B------:R-:W-:Y:S01]  /*19f0*/  HGMMA.64x128x16.F32 R24, gdesc[UR4], R24, gsb0 ;  /* 0x01e00000041879f0 */ /* 0x000fe20008000818 */
[----:B------:R-:W-:Y:S02]  /*1a00*/  UIADD3 UR4, UR11, 0x4, URZ ;  /* 0x000000040b047890 */ /* 0x000fe4000fffe03f */
[----:B------:R-:W-:Y:S01]  /*1a10*/  UIADD3 UR6, UR10, 0x4, URZ ;  /* 0x000000040a067890 */ /* 0x000fe2000fffe03f */
[----:B------:R-:W-:Y:S01]  /*1a20*/  UMOV UR5, 0x40000040 ;  /* 0x4000004000057882 */ /* 0x000fe20000000000 */
[----:B------:R-:W-:Y:S01]  /*1a30*/  UMOV UR7, 0x40000040 ;  /* 0x4000004000077882 */ /* 0x000fe20000000000 */
[----:B------:R-:W-:Y:S02]  /*1a40*/  WARPGROUP.DEPBAR.LE gsb0, 0x0 ;  /* 0x00008000000079c5 */ /* 0x000fe40000010000 */
        /* <DEDUP_REMOVED lines=36> */
[----:B------:R-:W-:Y:S03]  /*1c90*/  HGMMA.64x128x16.F32 R24, gdesc[UR4], R24, gsb0 ;  /* 0x01e00000041879f0 */ /* 0x000fe60008000818 */
[----:B------:R-:W-:Y:S02]  /*1ca0*/  WARPGROUP.DEPBAR.LE gsb0, 0x0 ;  /* 0x00008000000079c5 */ /* 0x000fe40000010000 */
[----:B------:R-:W-:Y:S05]  /*1cb0*/  @!P2 BRA `(.L_x_20) ;  /* 0x000000040084a947 */ /* 0x000fea0003800000 */
[----:B------:R-:W-:Y:S01]  /*1cc0*/  UIADD3 UR10, UR45, 0x1, URZ ;  /* 0x000000012d0a7890 */ /* 0x000fe2000fffe03f */
[----:B01----:R-:W-:Y:S01]  /*1cd0*/  IMAD.U32 R0, RZ, RZ, UR46 ;  /* 0x0000002eff007e24 */ /* 0x003fe2000f8e00ff */
[----:B------:R-:W-:Y:S02]  /*1ce0*/  UMOV UR11, UR45 ;  /* 0x0000002d000b7c82 */ /* 0x000fe40008000000 */
[----:B------:R-:W-:-:S04]  /*1cf0*/  UISETP.NE.AND UP0, UPT, UR10, 0x4, UPT ;  /* 0x000000040a00788c */ /* 0x000fc8000bf05270 */
[----:B------:R-:W-:Y:S02]  /*1d00*/  USEL UR4, URZ, 0x1, UP0 ;  /* 0x000000013f047887 */ /* 0x000fe40008000000 */
[----:B------:R-:W-:Y:S02]  /*1d10*/  USEL UR10, UR10, URZ, UP0 ;  /* 0x0000003f0a0a7287 */ /* 0x000fe40008000000 */
[----:B------:R-:W-:-:S06]  /*1d20*/  ULOP3.LUT UR4, UR48, UR4, URZ, 0x3c, !UPT ;  /* 0x0000000430047292 */ /* 0x000fcc000f8e3c3f */
[----:B------:R-:W-:-:S07]  /*1d30*/  IMAD.U32 R5, RZ, RZ, UR4 ;  /* 0x00000004ff057e24 */ /* 0x000fce000f8e00ff */
.L_x_27:
[----:B01----:R-:W-:Y:S05]  /*1d40*/  @!P0 BRA `(.L_x_21) ;  /* 0x0000000000048947 */ /* 0x003fea0003800000 */
[----:B------:R-:W-:Y:S01]  /*1d50*/  BPT.TRAP 0x1 ;  /* 0x000000040000795c */ /* 0x000fe20000300000 */
.L_x_21:
[----:B------:R-:W-:Y:S01]  /*1d60*/  ULEA UR4, UR10, UR42, 0x3 ;  /* 0x0000002a0a047291 */ /* 0x000fe2000f8e183f */
[----:B------:R-:W-:-:S08]  /*1d70*/  SHF.L.U32 R3, R5, 0x1f, RZ ;  /* 0x0000001f05037819 */ /* 0x000fd000000006ff */
[----:B------:R0:W1:Y:S01]  /*1d80*/  SYNCS.PHASECHK.TRANS64.TRYWAIT P1, [UR4], R3 ;  /* 0x00000003ff0075a7 */ /* 0x0000620008020144 */
[----:B------:R-:W-:Y:S05]  /*1d90*/  @!P0 BRA `(.L_x_22) ;  /* 0x0000000000048947 */ /* 0x000fea0003800000 */
[----:B------:R-:W-:Y:S01]  /*1da0*/  BPT.TRAP 0x1 ;  /* 0x000000040000795c */ /* 0x000fe20000300000 */
.L_x_22:
[----:B-1----:R-:W-:Y:S05]  /*1db0*/  @P1 BRA `(.L_x_23) ;  /* 0x0000000000081947 */ /* 0x002fea0003800000 */
[----:B------:R-:W1:Y:S02]  /*1dc0*/  SYNCS.PHASECHK.TRANS64.TRYWAIT P1, [UR4], R3 ;  /* 0x00000003ff0075a7 */ /* 0x000e640008020144 */
[----:B-1----:R-:W-:Y:S05]  /*1dd0*/  @!P1 BRA `(.L_x_24) ;  /* 0x0000005c00e49947 */ /* 0x002fea0003800000 */
.L_x_23:
[----:B------:R-:W-:Y:S01]  /*1de0*/  ULEA UR13, UR10, UR8, 0xa ;  /* 0x000000080a0d7291 */ /* 0x000fe2000f8e503f */
[----:B------:R-:W-:Y:S01]  /*1df0*/  WARPGROUP.ARRIVE ;  /* 0x00000000000079c5 */ /* 0x000fe20000000000 */
[----:B------:R-:W-:Y:S01]  /*1e00*/  ULEA UR12, UR10, UR9, 0xb ;  /* 0x000000090a0c7291 */ /* 0x000fe2000f8e583f */
[----:B------:R-:W-:Y:S01]  /*1e10*/  UMOV UR5, 0x40000040 ;  /* 0x4000004000057882 */ /* 0x000fe20000000000 */
[----:B------:R-:W-:-:S03]  /*1e20*/  UMOV UR7, 0x40000040 ;  /* 0x4000004000077882 */ /* 0x000fc60000000000 */
[----:B------:R-:W-:Y:S02]  /*1e30*/  UMOV UR4, UR13 ;  /* 0x0000000d00047c82 */ /* 0x000fe40008000000 */
[----:B------:R-:W-:Y:S02]  /*1e40*/  UMOV UR6, UR12 ;  /* 0x0000000c00067c82 */ /* 0x000fe40008000000 */
[----:B------:R-:W-:Y:S01]  /*1e50*/  HGMMA.64x128x16.F32 R24, gdesc[UR4], R24, gsb0 ;  /* 0x01e00000041879f0 */ /* 0x000fe20008000818 */
        /* <DEDUP_REMOVED lines=51> */
[----:B------:R-:W-:Y:S01]  /*2190*/  BPT.TRAP 0x1 ;  /* 0x000000040000795c */ /* 0x000fe20000300000 */
.L_x_25:
[----:B------:R-:W-:Y:S02]  /*21a0*/  UISETP.GT.U32.AND UP0, UPT, UR40, 0x1, UPT ;  /* 0x000000012800788c */ /* 0x000fe4000bf04070 */
[----:B------:R-:W-:-:S04]  /*21b0*/  ULEA UR4, UR11, UR42, 0x3 ;  /* 0x0000002a0b047291 */ /* 0x000fc8000f8e183f */
[----:B------:R-:W-:Y:S01]  /*21c0*/  UIADD3 UR4, UR4, 0x20, URZ ;  /* 0x0000002004047890 */ /* 0x000fe2000fffe03f */
[----:B------:R-:W-:-:S03]  /*21d0*/  PLOP3.LUT P1, PT, PT, PT, UP0, 0x80, 0x0 ;  /* 0x000000000000781c */ /* 0x000fc60003f2f008 */
[----:B------:R-:W-:-:S09]  /*21e0*/  UPRMT UR4, URZ, 0x654, UR4 ;  /* 0x000006543f047896 */ /* 0x000fd20008000004 */
[----:B------:R-:W-:Y:S01]  /*21f0*/  SYNCS.ARRIVE.TRANS64.RED.A1T0 RZ, [UR4], RZ ;  /* 0x000000ffffff79a7 */ /* 0x000fe20008100404 */
[----:B------:R-:W-:Y:S05]  /*2200*/  @P1 BRA `(.L_x_26) ;  /* 0x0000000000041947 */ /* 0x000fea0003800000 */
[----:B------:R-:W-:Y:S01]  /*2210*/  BPT.TRAP 0x1 ;  /* 0x000000040000795c */ /* 0x000fe20000300000 */
.L_x_26:
[----:B------:R-:W-:Y:S01]  /*2220*/  UIADD3 UR10, UR10, 0x1, URZ ;  /* 0x000000010a0a7890 */ /* 0x000fe2000fffe03f */
[C---:B------:R-:W-:Y:S01]  /*2230*/  ISETP.GT.AND P1, PT, R0.reuse, 0x1, PT ;  /* 0x000000010000780c */ /* 0x040fe20003f24270 */
[----:B------:R-:W-:Y:S01]  /*2240*/  UIADD3 UR11, UR11, 0x1, URZ ;  /* 0x000000010b0b7890 */ /* 0x000fe2000fffe03f */
[----:B------:R-:W-:Y:S01]  /*2250*/  VIADD R0, R0, 0xffffffff ;  /* 0xffffffff00007836 */ /* 0x000fe20000000000 */
[----:B------:R-:W-:Y:S02]  /*2260*/  UISETP.NE.AND UP0, UPT, UR10, 0x4, UPT ;  /* 0x000000040a00788c */ /* 0x000fe4000bf05270 */
[----:B------:R-:W-:Y:S02]  /*2270*/  UISETP.NE.AND UP1, UPT, UR11, 0x4, UPT ;  /* 0x000000040b00788c */ /* 0x000fe4000bf25270 */
[----:B------:R-:W-:Y:S02]  /*2280*/  USEL UR4, URZ, 0x1, UP0 ;  /* 0x000000013f047887 */ /* 0x000fe40008000000 */
[----:B------:R-:W-:-:S02]  /*2290*/  USEL UR10, UR10, URZ, UP0 ;  /* 0x0000003f0a0a7287 */ /* 0x000fc40008000000 */
[----:B------:R-:W-:Y:S02]  /*22a0*/  USEL UR11, UR11, URZ, UP1 ;  /* 0x0000003f0b0b7287 */ /* 0x000fe40008800000 */
[----:B------:R-:W-:Y:S01]  /*22b0*/  LOP3.LUT R5, R5, UR4, RZ, 0x3c, !PT ;  /* 0x0000000405057c12 */ /* 0x000fe2000f8e3cff */
[----:B------:R-:W-:Y:S09]  /*22c0*/  @P1 BRA `(.L_x_27) ;  /* 0xfffffff8009c1947 */ /* 0x000ff2000383ffff */
.L_x_20:
[----:B01----:R-:W0:Y:S01]  /*22d0*/  LDC R0, c[0x0][0x28c] ;  /* 0x0000a300ff007b82 */ /* 0x003e220000000800 */
[----:B------:R1:W-:Y:S01]  /*22e0*/  SYNCS.ARRIVE.TRANS64.A1T0 RZ, [R99+UR50], RZ ;  /* 0x000000ff63ff79a7 */ /* 0x0003e20008100032 */
[----:B0-----:R-:W-:-:S13]  /*22f0*/  ISETP.GE.AND P1, PT, R0, 0x1, PT ;  /* 0x000000010000780c */ /* 0x001fda0003f26270 */
[----:B-1----:R-:W-:Y:S05]  /*2300*/  @!P1 BRA `(.L_x_28) ;  /* 0x0000000000309947 */ /* 0x002fea0003800000 */
[----:B------:R-:W-:Y:S05]  /*2310*/  @!P0 BRA `(.L_x_29) ;  /* 0x0000000000048947 */ /* 0x000fea0003800000 */
[----:B------:R-:W-:Y:S01]  /*2320*/  BPT.TRAP 0x1 ;  /* 0x000000040000795c */ /* 0x000fe20000300000 */
.L_x_29:
[----:B------:R-:W-:Y:S02]  /*2330*/  UIADD3 UR4, UR46, UR45, URZ ;  /* 0x0000002d2e047290 */ /* 0x000fe4000fffe03f */
[----:B------:R-:W-:Y:S02]  /*2340*/  UISETP.GT.U32.AND UP0, UPT, UR40, 0x1, UPT ;  /* 0x000000012800788c */ /* 0x000fe4000bf04070 */
[----:B------:R-:W-:-:S04]  /*2350*/  USHF.L.U32 UR4, UR4, 0x3, URZ ;  /* 0x0000000304047899 */ /* 0x000fc8000800063f */
[----:B------:R-:W-:Y:S01]  /*2360*/  ULOP3.LUT UR4, UR4, 0x18, URZ, 0xc0, !UPT ;  /* 0x0000001804047892 */ /* 0x000fe2000f8ec03f */
[----:B------:R-:W-:-:S03]  /*2370*/  PLOP3.LUT P0, PT, PT, PT, UP0, 0x80, 0x0 ;  /* 0x000000000000781c */ /* 0x000fc60003f0f008 */
[----:B------:R-:W-:-:S04]  /*2380*/  UIADD3 UR4, UR42, 0x20, UR4 ;  /* 0x000000202a047890 */ /* 0x000fc8000fffe004 */
[----:B------:R-:W-:-:S09]  /*2390*/  UPRMT UR4, URZ, 0x654, UR4 ;  /* 0x000006543f047896 */ /* 0x000fd20008000004 */
[----:B------:R-:W-:Y:S01]  /*23a0*/  SYNCS.ARRIVE.TRANS64.RED.A1T0 RZ, [UR4], RZ ;  /* 0x000000ffffff79a7 */ /* 0x000fe20008100404 */
[----:B------:R-:W-:Y:S05]  /*23b0*/  @P0 BRA `(.L_x_28) ;  /* 0x0000000000040947 */ /* 0x000fea0003800000 */
[----:B------:R-:W-:Y:S01]  /*23c0*/  BPT.TRAP 0x1 ;  /* 0x000000040000795c */ /* 0x000fe20000300000 */
.L_x_28:
[----:B------:R-:W-:Y:S02]  /*23d0*/  SHF.L.U32 R0, R98, 0x1f, RZ ;  /* 0x0000001f62007819 */ /* 0x000fe400000006ff */
[----:B------:R-:W-:Y:S02]  /*23e0*/  SHF.R.S32.HI R9, RZ, 0x1f, R19 ;  /* 0x0000001fff097819 */ /* 0x000fe40000011413 */
[----:B------:R-:W0:Y:S02]  /*23f0*/  SYNCS.PHASECHK.TRANS64.TRYWAIT P0, [R95+URZ+0x8], R0 ;  /* 0x000008005f0075a7 */ /* 0x000e24000800017f */
[----:B0-----:R-:W-:Y:S05]  /*2400*/  @!P0 BRA `(.L_x_30) ;  /* 0x0000005800708947 */ /* 0x001fea0003800000 */
.L_x_184:
[----:B------:R-:W-:Y:S01]  /*2410*/  ULDC.64 UR4, c[0x0][0x5d0] ;  /* 0x0001740000047ab9 */ /* 0x000fe20000000a00 */
[----:B------:R-:W-:Y:S01]  /*2420*/  ULDC UR6, c[0x0][0x284] ;  /* 0x0000a10000067ab9 */ /* 0x000fe20000000800 */
[----:B0-----:R-:W-:Y:S02]  /*2430*/  IMAD R0, R9, UR4, RZ ;  /* 0x0000000409007c24 */ /* 0x001fe4000f8e02ff */
[----:B------:R-:W-:Y:S02]  /*2440*/  IMAD.SHL.U32 R10, R2, 0x80, RZ ;  /* 0x00000080020a7824 */ /* 0x000fe400078e00ff */
[C---:B------:R-:W-:Y:S02]  /*2450*/  IMAD R5, R19.reuse, UR5, R0 ;  /* 0x0000000513057c24 */ /* 0x040fe4000f8e0200 */
[----:B------:R-:W-:Y:S01]  /*2460*/  IMAD.SHL.U32 R0, R18, 0x40, RZ ;  /* 0x0000004012007824 */ /* 0x000fe200078e00ff */
[----:B------:R-:W-:Y:S01]  /*2470*/  SHF.R.S32.HI R11, RZ, 0x1f, R10 ;  /* 0x0000001fff0b7819 */ /* 0x000fe2000001140a */
[----:B------:R-:W-:Y:S01]  /*2480*/  IMAD.WIDE.U32 R2, R19, UR4, R90 ;  /* 0x0000000413027c25 */ /* 0x000fe2000f8e005a */
[----:B------:R-:W-:-:S02]  /*2490*/  ULDC.64 UR4, c[0x0][0x5c8] ;  /* 0x0001720000047ab9 */ /* 0x000fc40000000a00 */
[----:B------:R-:W-:Y:S01]  /*24a0*/  ISETP.GE.AND P0, PT, R0, UR6, PT ;  /* 0x0000000600007c0c */ /* 0x000fe2000bf06270 */
[----:B------:R-:W-:Y:S01]  /*24b0*/  ULDC UR6, c[0x0][0x288] ;  /* 0x0000a20000067ab9 */ /* 0x000fe20000000800 */
[----:B------:R-:W-:Y:S01]  /*24c0*/  IADD3 R2, P1, R10, R2, RZ ;  /* 0x000000020a027210 */ /* 0x000fe20007f3e0ff */
[----:B------:R-:W-:Y:S01]  /*24d0*/  IMAD.WIDE R14, R18, 0x40, R88 ;  /* 0x00000040120e7825 */ /* 0x000fe200078e0258 */
[----:B------:R-:W-:Y:S02]  /*24e0*/  ISETP.GE.OR P0, PT, R10, UR6, P0 ;  /* 0x000000060a007c0c */ /* 0x000fe40008706670 */
[----:B------:R-:W-:Y:S01]  /*24f0*/  IADD3.X R3, R11, R3, R5, P1, !PT ;  /* 0x000000030b037210 */ /* 0x000fe20000ffe405 */
[----:B------:R-:W-:-:S04]  /*2500*/  IMAD R7, R15, UR4, RZ ;  /* 0x000000040f077c24 */ /* 0x000fc8000f8e02ff */
[C---:B------:R-:W-:Y:S02]  /*2510*/  IMAD R7, R14.reuse, UR5, R7 ;  /* 0x000000050e077c24 */ /* 0x040fe4000f8e0207 */
[----:B------:R-:W-:-:S04]  /*2520*/  IMAD.WIDE.U32 R20, R14, UR4, R2 ;  /* 0x000000040e147c25 */ /* 0x000fc8000f8e0002 */
[----:B------:R-:W-:Y:S05]  /*2530*/  @P0 BRA `(.L_x_31) ;  /* 0x0000003c00e00947 */ /* 0x000fea0003800000 */
[----:B-----5:R-:W-:Y:S01]  /*2540*/  FSETP.NEU.AND P1, PT, R23, RZ, PT ;  /* 0x000000ff1700720b */ /* 0x020fe20003f2d000 */
[----:B------:R-:W-:Y:S01]  /*2550*/  IMAD.IADD R18, R94, 0x1, -R10 ;  /* 0x000000015e127824 */ /* 0x000fe200078e0a0a */
[----:B------:R-:W-:Y:S01]  /*2560*/  BSSY B0, `(.L_x_31) ;  /* 0x00003f5000007945 */ /* 0x000fe20003800000 */
[----:B------:R-:W-:Y:S02]  /*2570*/  IMAD.IADD R0, R97, 0x1, -R0 ;  /* 0x0000000161007824 */ /* 0x000fe400078e0a00 */
[----:B------:R-:W-:Y:S01]  /*2580*/  IMAD.IADD R7, R21, 0x1, R7 ;  /* 0x0000000115077824 */ /* 0x000fe200078e0207 */
[----:B------:R-:W-:-:S04]  /*2590*/  ISETP.GT.AND P0, PT, R18, RZ, PT ;  /* 0x000000ff1200720c */ /* 0x000fc80003f04270 */
[----:B------:R-:W-:-:S03]  /*25a0*/  ISETP.GT.AND P2, PT, R0, RZ, P0 ;  /* 0x000000ff0000720c */ /* 0x000fc60000744270 */
[----:B------:R-:W-:Y:S10]  /*25b0*/  @!P1 BRA `(.L_x_32) ;  /* 0x0000002c00249947 */ /* 0x000ff40003800000 */
[----:B------:R-:W0:Y:S01]  /*25c0*/  LDC.64 R100, c[0x0][0x5b8] ;  /* 0x00016e00ff647b82 */ /* 0x000e220000000a00 */
[----:B------:R-:W-:-:S07]  /*25d0*/  ULDC.64 UR4, c[0x0][0x5c0] ;  /* 0x0001700000047ab9 */ /* 0x000fce0000000a00 */
[----:B------:R-:W1:Y:S08]  /*25e0*/  LDC.64 R104, c[0x0][0x5b0] ;  /* 0x00016c00ff687b82 */ /* 0x000e700000000a00 */
[----:B------:R-:W2:Y:S01]  /*25f0*/  LDC.64 R106, c[0x0][0x5a8] ;  /* 0x00016a00ff6a7b82 */ /* 0x000ea20000000a00 */
[-C--:B0-----:R-:W-:Y:S02]  /*2600*/  IMAD R4, R9, R100.reuse, RZ ;  /* 0x0000006409047224 */ /* 0x081fe400078e02ff */
[----:B------:R-:W-:-:S04]  /*2610*/  IMAD.WIDE.U32 R2, R19, R100, R90 ;  /* 0x0000006413027225 */ /* 0x000fc800078e005a */
[----:B------:R-:W-:Y:S01]  /*2620*/  IMAD R101, R19, R101, R4 ;  /* 0x0000006513657224 */ /* 0x000fe200078e0204 */
[----:B------:R-:W-:Y:S01]  /*2630*/  IADD3 R4, P1, R10, R2, RZ ;  /* 0x000000020a047210 */ /* 0x000fe20007f3e0ff */
[----:B-1----:R-:W-:-:S03]  /*2640*/  IMAD R2, R15, R104, RZ ;  /* 0x000000680f027224 */ /* 0x002fc600078e02ff */
[----:B------:R-:W-:Y:S01]  /*2650*/  IADD3.X R5, R11, R3, R101, P1, !PT ;  /* 0x000000030b057210 */ /* 0x000fe20000ffe465 */
[C---:B------:R-:W-:Y:S02]  /*2660*/  IMAD R103, R14.reuse, R105, R2 ;  /* 0x000000690e677224 */ /* 0x040fe400078e0202 */
[----:B------:R-:W-:-:S04]  /*2670*/  IMAD.WIDE.U32 R2, R14, R104, R4 ;  /* 0x000000680e027225 */ /* 0x000fc800078e0004 */
[----:B------:R-:W-:Y:S01]  /*2680*/  IMAD.IADD R3, R3, 0x1, R103 ;  /* 0x0000000103037824 */ /* 0x000fe200078e0267 */
[----:B--2---:R-:W-:-:S04]  /*2690*/  LEA R8, P1, R2, R106, 0x1 ;  /* 0x0000006a02087211 */ /* 0x004fc800078208ff */
[----:B------:R-:W-:-:S05]  /*26a0*/  LEA.HI.X R9, R2, R107, R3, 0x1, P1 ;  /* 0x0000006b02097211 */ /* 0x000fca00008f0c03 */
[----:B------:R-:W2:Y:S01]  /*26b0*/  @P2 LDG.E.LTC128B.U16 R21, desc[UR54][R8.64] ;  /* 0x0000003608152981 */ /* 0x000ea2000c1e1520 */
[----:B------:R-:W-:Y:S01]  /*26c0*/  IMAD.WIDE.U32 R2, R14, R104, R10 ;  /* 0x000000680e027225 */ /* 0x000fe200078e000a */
[----:B------:R-:W-:Y:S02]  /*26d0*/  BSSY B1, `(.L_x_33) ;  /* 0x0000015000017945 */ /* 0x000fe40003800000 */
[----:B------:R-:W-:-:S04]  /*26e0*/  IADD3 R12, P1, R90, R2, RZ ;  /* 0x000000025a0c7210 */ /* 0x000fc80007f3e0ff */
[----:B------:R-:W-:Y:S02]  /*26f0*/  IADD3.X R13, R91, R103, R3, P1, !PT ;  /* 0x000000675b0d7210 */ /* 0x000fe40000ffe403 */
[----:B------:R-:W-:Y:S01]  /*2700*/  LEA R6, P1, R20, UR4, 0x1 ;  /* 0x0000000414067c11 */ /* 0x000fe2000f8208ff */
[----:B------:R-:W-:-:S03]  /*2710*/  IMAD.WIDE.U32 R12, R19, R100, R12 ;  /* 0x00000064130c7225 */ /* 0x000fc600078e000c */
[----:B------:R-:W-:Y:S02]  /*2720*/  LEA.HI.X R7, R20, UR5, R7, 0x1, P1 ;  /* 0x0000000514077c11 */ /* 0x000fe400088f0c07 */
[----:B------:R-:W-:-:S04]  /*2730*/  ISETP.GT.AND P1, PT, R18, 0x1, PT ;  /* 0x000000011200780c */ /* 0x000fc80003f24270 */
[----:B------:R-:W-:Y:S01]  /*2740*/  ISETP.GT.AND P3, PT, R0, RZ, P1 ;  /* 0x000000ff0000720c */ /* 0x000fe20000f64270 */
[----:B--2---:R-:W-:-:S05]  /*2750*/  HADD2.F32 R2, -RZ, R21.H0_H0 ;  /* 0x20000015ff027230 */ /* 0x004fca0000004100 */
[----:B------:R-:W-:Y:S01]  /*2760*/  FMUL R3, R2, R23 ;  /* 0x0000001702037220 */ /* 0x000fe20000400000 */
[----:B------:R-:W-:-:S03]  /*2770*/  LEA R2, P4, R12, R106, 0x1 ;  /* 0x0000006a0c027211 */ /* 0x000fc600078808ff */
[----:B------:R-:W-:-:S05]  /*2780*/  FFMA R3, R24, R22, R3 ;  /* 0x0000001618037223 */ /* 0x000fca0000000003 */
[----:B------:R-:W-:Y:S01]  /*2790*/  F2FP.F16.F32.PACK_AB R8, RZ, R3 ;  /* 0x00000003ff08723e */ /* 0x000fe200000000ff */
[----:B------:R-:W-:-:S03]  /*27a0*/  IMAD.IADD R3, R101, 0x1, R13 ;  /* 0x0000000165037824 */ /* 0x000fc600078e020d */
[----:B------:R-:W-:Y:S01]  /*27b0*/  PRMT R9, R8, 0x7610, R9 ;  /* 0x0000761008097816 */ /* 0x000fe20000000009 */
[----:B------:R-:W-:Y:S01]  /*27c0*/  IMAD.SHL.U32 R8, R104, 0x8, RZ ;  /* 0x0000000868087824 */ /* 0x000fe200078e00ff */
[----:B------:R-:W-:-:S03]  /*27d0*/  LEA.HI.X R3, R12, R107, R3, 0x1, P4 ;  /* 0x0000006b0c037211 */ /* 0x000fc600020f0c03 */
[----:B------:R0:W-:Y:S02]  /*27e0*/  @P2 STG.E.U16 desc[UR54][R6.64], R9 ;  /* 0x0000000906002986 */ /* 0x0001e4000c101536 */
[----:B0-----:R-:W-:Y:S01]  /*27f0*/  SHF.L.U64.HI R9, R104, 0x3, R105 ;  /* 0x0000000368097819 */ /* 0x001fe20000010269 */
[----:B------:R-:W-:Y:S06]  /*2800*/  @!P3 BRA `(.L_x_34) ;  /* 0x000000000004b947 */ /* 0x000fec0003800000 */
[----:B------:R0:W5:Y:S02]  /*2810*/  LDG.E.LTC128B.U16 R21, desc[UR54][R2.64+0x2] ;  /* 0x0000023602157981 */ /* 0x000164000c1e1520 */
.L_x_34:
[----:B------:R-:W-:Y:S05]  /*2820*/  BSYNC B1 ;  /* 0x0000000000017941 */ /* 0x000fea0003800000 */
.L_x_33:
[----:B------:R-:W-:Y:S01]  /*2830*/  IMAD.WIDE.U32 R8, R14, R104, R8 ;  /* 0x000000680e087225 */ /* 0x000fe200078e0008 */
[----:B------:R-:W-:-:S03]  /*2840*/  ISETP.GT.AND P0, PT, R0, 0x8, P0 ;  /* 0x000000080000780c */ /* 0x000fc60000704270 */
[----:B-----5:R-:W-:Y:S01]  /*2850*/  HADD2.F32 R12, -RZ, R21.H0_H0 ;  /* 0x20000015ff0c7230 */ /* 0x020fe20000004100 */
[----:B------:R-:W-:Y:S01]  /*2860*/  IADD3 R4, P2, R4, R8, RZ ;  /* 0x0000000804047210 */ /* 0x000fe20007f5e0ff */
[----:B------:R-:W-:-:S03]  /*2870*/  IMAD.IADD R103, R103, 0x1, R9 ;  /* 0x0000000167677824 */ /* 0x000fc600078e0209 */
[----:B------:R-:W-:Y:S01]  /*2880*/  FMUL R12, R12, R23 ;  /* 0x000000170c0c7220 */ /* 0x000fe20000400000 */
[----:B------:R-:W-:-:S03]  /*2890*/  IMAD.X R5, R103, 0x1, R5, P2 ;  /* 0x0000000167057824 */ /* 0x000fc600010e0605 */
[----:B------:R-:W-:Y:S01]  /*28a0*/  FFMA R25, R25, R22, R12 ;  /* 0x0000001619197223 */ /* 0x000fe2000000000c */
[----:B------:R-:W-:-:S04]  /*28b0*/  LEA R12, P2, R4, R106, 0x1 ;  /* 0x0000006a040c7211 */ /* 0x000fc800078408ff */
[----:B------:R-:W-:Y:S01]  /*28c0*/  LEA.HI.X R13, R4, R107, R5, 0x1, P2 ;  /* 0x0000006b040d7211 */ /* 0x000fe200010f0c05 */
[----:B------:R-:W-:Y:S01]  /*28d0*/  @P3 IMAD.MOV.U32 R4, RZ, RZ, R6 ;  /* 0x000000ffff043224 */ /* 0x000fe200078e0006 */
[----:B------:R-:W-:Y:S01]  /*28e0*/  F2FP.F16.F32.PACK_AB R25, RZ, R25 ;  /* 0x00000019ff19723e */ /* 0x000fe200000000ff */
[----:B------:R-:W-:-:S05]  /*28f0*/  @P3 IMAD.MOV.U32 R5, RZ, RZ, R7 ;  /* 0x000000ffff053224 */ /* 0x000fca00078e0007 */
[----:B------:R1:W-:Y:S04]  /*2900*/  @P3 STG.E.U16 desc[UR54][R4.64+0x2], R25 ;  /* 0x0000021904003986 */ /* 0x0003e8000c101536 */
[----:B------:R-:W2:Y:S01]  /*2910*/  @P0 LDG.E.LTC128B.U16 R21, desc[UR54][R12.64] ;  /* 0x000000360c150981 */ /* 0x000ea2000c1e1520 */
[----:B------:R-:W-:Y:S01]  /*2920*/  IADD3 R10, P2, P3, R90, R8, R10 ;  /* 0x000000085a0a7210 */ /* 0x000fe20007b5e00a */
[----:B------:R-:W-:Y:S01]  /*2930*/  BSSY B1, `(.L_x_35) ;  /* 0x0000011000017945 */ /* 0x000fe20003800000 */
[----:B------:R-:W-:Y:S02]  /*2940*/  SHF.L.U64.HI R15, R93, 0x1, R92 ;  /* 0x000000015d0f7819 */ /* 0x000fe4000001025c */
[----:B------:R-:W-:Y:S02]  /*2950*/  IADD3.X R11, R91, R103, R11, P2, P3 ;  /* 0x000000675b0b7210 */ /* 0x000fe400017e640b */
[----:B------:R-:W-:Y:S01]  /*2960*/  ISETP.GT.AND P1, PT, R0, 0x8, P1 ;  /* 0x000000080000780c */ /* 0x000fe20000f24270 */
[----:B------:R-:W-:-:S04]  /*2970*/  IMAD.WIDE.U32 R10, R19, R100, R10 ;  /* 0x00000064130a7225 */ /* 0x000fc800078e000a */
[----:B------:R-:W-:Y:S01]  /*2980*/  IMAD.IADD R11, R101, 0x1, R11 ;  /* 0x00000001650b7824 */ /* 0x000fe200078e020b */
[----:B-1----:R-:W-:-:S04]  /*2990*/  LEA R4, P3, R10, R106, 0x1 ;  /* 0x0000006a0a047211 */ /* 0x002fc800078608ff */
[----:B------:R-:W-:Y:S01]  /*29a0*/  LEA.HI.X R5, R10, R107, R11, 0x1, P3 ;  /* 0x0000006b0a057211 */ /* 0x000fe200018f0c0b */
[----:B--2---:R-:W-:-:S05]  /*29b0*/  HADD2.F32 R8, -RZ, R21.H0_H0 ;  /* 0x20000015ff087230 */ /* 0x004fca0000004100 */
[----:B------:R-:W-:Y:S01]  /*29c0*/  FMUL R9, R8, R23 ;  /* 0x0000001708097220 */ /* 0x000fe20000400000 */
[----:B------:R-:W-:-:S03]  /*29d0*/  LEA R8, P2, R93, R6, 0x1 ;  /* 0x000000065d087211 */ /* 0x000fc600078408ff */
[----:B------:R-:W-:-:S05]  /*29e0*/  FFMA R9, R26, R22, R9 ;  /* 0x000000161a097223 */ /* 0x000fca0000000009 */
[----:B------:R-:W-:Y:S01]  /*29f0*/  F2FP.F16.F32.PACK_AB R12, RZ, R9 ;  /* 0x00000009ff0c723e */ /* 0x000fe200000000ff */
[----:B------:R-:W-:-:S05]  /*2a00*/  IMAD.X R9, R15, 0x1, R7, P2 ;  /* 0x000000010f097824 */ /* 0x000fca00010e0607 */
[----:B------:R1:W-:Y:S01]  /*2a10*/  @P0 STG.E.U16 desc[UR54][R8.64], R12 ;  /* 0x0000000c08000986 */ /* 0x0003e2000c101536 */
[----:B------:R-:W-:Y:S05]  /*2a20*/  @!P1 BRA `(.L_x_36) ;  /* 0x0000000000049947 */ /* 0x000fea0003800000 */
[----:B------:R2:W5:Y:S02]  /*2a30*/  LDG.E.LTC128B.U16 R21, desc[UR54][R4.64+0x2] ;  /* 0x0000023604157981 */ /* 0x000564000c1e1520 */
.L_x_36:
[----:B------:R-:W-:Y:S05]  /*2a40*/  BSYNC B1 ;  /* 0x0000000000017941 */ /* 0x000fea0003800000 */
.L_x_35:
[----:B-----5:R-:W-:Y:S01]  /*2a50*/  HADD2.F32 R10, -RZ, R21.H0_H0 ;  /* 0x20000015ff0a7230 */ /* 0x020fe20000004100 */
[----:B------:R-:W-:Y:S01]  /*2a60*/  ISETP.GT.AND P0, PT, R18, 0x8, PT ;  /* 0x000000081200780c */ /* 0x000fe20003f04270 */
[----:B------:R-:W-:Y:S03]  /*2a70*/  BSSY B1, `(.L_x_37) ;  /* 0x0000008000017945 */ /* 0x000fe60003800000 */
[----:B------:R-:W-:Y:S01]  /*2a80*/  FMUL R10, R10, R23 ;  /* 0x000000170a0a7220 */ /* 0x000fe20000400000 */
[----:B------:R-:W-:-:S03]  /*2a90*/  ISETP.GT.AND P2, PT, R0, RZ, P0 ;  /* 0x000000ff0000720c */ /* 0x000fc60000744270 */
[----:B------:R-:W-:-:S05]  /*2aa0*/  FFMA R10, R27, R22, R10 ;  /* 0x000000161b0a7223 */ /* 0x000fca000000000a */
[----:B------:R-:W-:-:S05]  /*2ab0*/  F2FP.F16.F32.PACK_AB R10, RZ, R10 ;  /* 0x0000000aff0a723e */ /* 0x000fca00000000ff */
[----:B------:R3:W-:Y:S01]  /*2ac0*/  @P1 STG.E.U16 desc[UR54][R8.64+0x2], R10 ;  /* 0x0000020a08001986 */ /* 0x0007e2000c101536 */
[----:B------:R-:W-:Y:S05]  /*2ad0*/  @!P2 BRA `(.L_x_38) ;  /* 0x000000000004a947 */ /* 0x000fea0003800000 */
[----:B------:R4:W5:Y:S02]  /*2ae0*/  LDG.E.LTC128B.U16 R21, desc[UR54][R2.64+0x10] ;  /* 0x0000103602157981 */ /* 0x000964000c1e1520 */
.L_x_38:
[----:B------:R-:W-:Y:S05]  /*2af0*/  BSYNC B1 ;  /* 0x0000000000017941 */ /* 0x000fea0003800000 */
.L_x_37:
[----:B---3-5:R-:W-:Y:S01]  /*2b00*/  HADD2.F32 R10, -RZ, R21.H0_H0 ;  /* 0x20000015ff0a7230 */ /* 0x028fe20000004100 */
        /* <DEDUP_REMOVED lines=9> */
.L_x_40:
[----:B------:R-:W-:Y:S05]  /*2ba0*/  BSYNC B1 ;  /* 0x0000000000017941 */ /* 0x000fea0003800000 */
.L_x_39:
[----:B-----5:R-:W-:Y:S01]  /*2bb0*/  HADD2.F32 R10, -RZ, R21.H0_H0 ;  /* 0x20000015ff0a7230 */ /* 0x020fe20000004100 */
[----:B------:R-:W-:Y:S01]  /*2bc0*/  ISETP.GT.AND P0, PT, R0, 0x8, P0 ;  /* 0x000000080000780c */ /* 0x000fe20000704270 */
[----:B------:R-:W-:Y:S03]  /*2bd0*/  BSSY B1, `(.L_x_41) ;  /* 0x0000007000017945 */ /* 0x000fe60003800000 */
[----:B------:R-:W-:-:S04]  /*2be0*/  FMUL R10, R10, R23 ;  /* 0x000000170a0a7220 */ /* 0x000fc80000400000 */
[----:B------:R-:W-:-:S05]  /*2bf0*/  FFMA R10, R29, R22, R10 ;  /* 0x000000161d0a7223 */ /* 0x000fca000000000a */
[----:B------:R-:W-:-:S05]  /*2c00*/  F2FP.F16.F32.PACK_AB R10, RZ, R10 ;  /* 0x0000000aff0a723e */ /* 0x000fca00000000ff */
[----:B------:R0:W-:Y:S01]  /*2c10*/  @P3 STG.E.U16 desc[UR54][R6.64+0x12], R10 ;  /* 0x0000120a06003986 */ /* 0x0001e2000c101536 */
[----:B------:R-:W-:Y:S05]  /*2c20*/  @!P0 BRA `(.L_x_42) ;  /* 0x0000000000048947 */ /* 0x000fea0003800000 */
[----:B------:R0:W5:Y:S02]  /*2c30*/  LDG.E.LTC128B.U16 R21, desc[UR54][R4.64+0x10] ;  /* 0x0000103604157981 */ /* 0x000164000c1e1520 */
.L_x_42:
[----:B------:R-:W-:Y:S05]  /*2c40*/  BSYNC B1 ;  /* 0x0000000000017941 */ /* 0x000fea0003800000 */
.L_x_41:
[----:B0----5:R-:W-:Y:S01]  /*2c50*/  HADD2.F32 R10, -RZ, R21.H0_H0 ;  /* 0x20000015ff0a7230 */ /* 0x021fe20000004100 */
[----:B------:R-:W-:Y:S01]  /*2c60*/  ISETP.GT.AND P1, PT, R0, 0x8, P1 ;  /* 0x000000080000780c */ /* 0x000fe20000f24270 */
[----:B------:R-:W-:Y:S03]  /*2c70*/  BSSY B1, `(.L_x_43) ;  /* 0x0000007000017945 */ /* 0x000fe60003800000 */
[----:B---3--:R-:W-:-:S04]  /*2c80*/  FMUL R11, R10, R23 ;  /* 0x000000170a0b7220 */ /* 0x008fc80000400000 */
[----:B------:R-:W-:-:S05]  /*2c90*/  FFMA R11, R30, R22, R11 ;  /* 0x000000161e0b7223 */ /* 0x000fca000000000b */
[----:B------:R-:W-:-:S05]  /*2ca0*/  F2FP.F16.F32.PACK_AB R11, RZ, R11 ;  /* 0x0000000bff0b723e */ /* 0x000fca00000000ff */
[----:B------:R0:W-:Y:S01]  /*2cb0*/  @P0 STG.E.U16 desc[UR54][R8.64+0x10], R11 ;  /* 0x0000100b08000986 */ /* 0x0001e2000c101536 */
[----:B------:R-:W-:Y:S05]  /*2cc0*/  @!P1 BRA `(.L_x_44) ;  /* 0x0000000000049947 */ /* 0x000fea0003800000 */
[----:B------:R3:W5:Y:S02]  /*2cd0*/  LDG.E.LTC128B.U16 R21, desc[UR54][R4.64+0x12] ;  /* 0x0000123604157981 */ /* 0x000764000c1e1520 */
.L_x_44:
[----:B------:R-:W-:Y:S05]  /*2ce0*/  BSYNC B1 ;  /* 0x0000000000017941 */ /* 0x000fea0003800000 */
.L_x_43:
        /* <DEDUP_REMOVED lines=10> */
.L_x_46:
[----:B------:R-:W-:Y:S05]  /*2d90*/  BSYNC B1 ;  /* 0x0000000000017941 */ /* 0x000fea0003800000 */
.L_x_45:
[----:B0----5:R-:W-:Y:S01]  /*2da0*/  HADD2.F32 R10, -RZ, R21.H0_H0 ;  /* 0x20000015ff0a7230 */ /* 0x021fe20000004100 */
        /* <DEDUP_REMOVED lines=9> */
.L_x_48:
[----:B------:R-:W-:Y:S05]  /*2e40*/  BSYNC B1 ;  /* 0x0000000000017941 */ /* 0x000fea0003800000 */
.L_x_47:
        /* <DEDUP_REMOVED lines=9> */
.L_x_50:
[----:B------:R-:W-:Y:S05]  /*2ee0*/  BSYNC B1 ;  /* 0x0000000000017941 */ /* 0x000fea0003800000 */
.L_x_49:
[----:B0----5:R-:W-:Y:S01]  /*2ef0*/  HADD2.F32 R10, -RZ, R21.H0_H0 ;  /* 0x20000015ff0a7230 */ /* 0x021fe20000004100 */
        /* <DEDUP_REMOVED lines=8> */
.L_x_52:
[----:B------:R-:W-:Y:S05]  /*2f80*/  BSYNC B1 ;  /* 0x0000000000017941 */ /* 0x000fea0003800000 */
.L_x_51:
        /* <DEDUP_REMOVED lines=10> */
.L_x_54:
[----:B------:R-:W-:Y:S05]  /*3030*/  BSYNC B1 ;  /* 0x0000000000017941 */ /* 0x000fea0003800000 */
.L_x_53:
        /* <DEDUP_REMOVED lines=10> */
.L_x_56:
[----:B------:R-:W-:Y:S05]  /*30e0*/  BSYNC B1 ;  /* 0x0000000000017941 */ /* 0x000fea0003800000 */
.L_x_55:
        /* <DEDUP_REMOVED lines=9> */
.L_x_58:
[----:B------:R-:W-:Y:S05]  /*3180*/  BSYNC B1 ;  /* 0x0000000000017941 */ /* 0x000fea0003800000 */
.L_x_57:
        /* <DEDUP_REMOVED lines=9> */
.L_x_60:
[----:B------:R-:W-:Y:S05]  /*3220*/  BSYNC B1 ;  /* 0x0000000000017941 */ /* 0x000fea0003800000 */
.L_x_59:
        /* <DEDUP_REMOVED lines=10> */
.L_x_62:
[----:B------:R-:W-:Y:S05]  /*32d0*/  BSYNC B1 ;  /* 0x0000000000017941 */ /* 0x000fea0003800000 */
.L_x_61:
        /* <DEDUP_REMOVED lines=10> */
.L_x_64:
[----:B------:R-:W-:Y:S05]  /*3380*/  BSYNC B1 ;  /* 0x0000000000017941 */ /* 0x000fea0003800000 */
.L_x_63:
        /* <DEDUP_REMOVED lines=9> */
.L_x_66:
[----:B------:R-:W-:Y:S05]  /*3420*/  BSYNC B1 ;  /* 0x0000000000017941 */ /* 0x000fea0003800000 */
.L_x_65:
        /* <DEDUP_REMOVED lines=9> */
.L_x_68:
[----:B------:R-:W-:Y:S05]  /*34c0*/  BSYNC B1 ;  /* 0x0000000000017941 */ /* 0x000fea0003800000 */
.L_x_67:
        /* <DEDUP_REMOVED lines=10> */
.L_x_70:
[----:B------:R-:W-:Y:S05]  /*3570*/  BSYNC B1 ;  /* 0x0000000000017941 */ /* 0x000fea0003800000 */
.L_x_69:
        /* <DEDUP_REMOVED lines=10> */
.L_x_72:
[----:B------:R-:W-:Y:S05]  /*3620*/  BSYNC B1 ;  /* 0x0000000000017941 */ /* 0x000fea0003800000 */
.L_x_71:
        /* <DEDUP_REMOVED lines=9> */
.L_x_74:
[----:B------:R-:W-:Y:S05]  /*36c0*/  BSYNC B1 ;  /* 0x0000000000017941 */ /* 0x000fea0003800000 */
.L_x_73:
        /* <DEDUP_REMOVED lines=9> */
.L_x_76:
[----:B------:R-:W-:Y:S05]  /*3760*/  BSYNC B1 ;  /* 0x0000000000017941 */ /* 0x000fea0003800000 */
.L_x_75:
        /* <DEDUP_REMOVED lines=10> */
.L_x_78:
[----:B------:R-:W-:Y:S05]  /*3810*/  BSYNC B1 ;  /* 0x0000000000017941 */ /* 0x000fea0003800000 */
.L_x_77:
        /* <DEDUP_REMOVED lines=10> */
.L_x_80:
[----:B------:R-:W-:Y:S05]  /*38c0*/  BSYNC B1 ;  /* 0x0000000000017941 */ /* 0x000fea0003800000 */
.L_x_79:
        /* <DEDUP_REMOVED lines=9> */
.L_x_82:
[----:B------:R-:W-:Y:S05]  /*3960*/  BSYNC B1 ;  /* 0x0000000000017941 */ /* 0x000fea0003800000 */
.L_x_81:
        /* <DEDUP_REMOVED lines=9> */
.L_x_84:
[----:B------:R-:W-:Y:S05]  /*3a00*/  BSYNC B1 ;  /* 0x0000000000017941 */ /* 0x000fea0003800000 */
.L_x_83:
        /* <DEDUP_REMOVED lines=10> */
.L_x_86:
[----:B------:R-:W-:Y:S05]  /*3ab0*/  BSYNC B1 ;  /* 0x0000000000017941 */ /* 0x000fea0003800000 */
.L_x_85:
        /* <DEDUP_REMOVED lines=10> */
.L_x_88:
[----:B------:R-:W-:Y:S05]  /*3b60*/  BSYNC B1 ;  /* 0x0000000000017941 */ /* 0x000fea0003800000 */
.L_x_87:
        /* <DEDUP_REMOVED lines=9> */
.L_x_90:
[----:B------:R-:W-:Y:S05]  /*3c00*/  BSYNC B1 ;  /* 0x0000000000017941 */ /* 0x000fea0003800000 */
.L_x_89:
        /* <DEDUP_REMOVED lines=9> */
.L_x_92:
[----:B------:R-:W-:Y:S05]  /*3ca0*/  BSYNC B1 ;  /* 0x0000000000017941 */ /* 0x000fea0003800000 */
.L_x_91:
        /* <DEDUP_REMOVED lines=10> */
.L_x_94:
[----:B------:R-:W-:Y:S05]  /*3d50*/  BSYNC B1 ;  /* 0x0000000000017941 */ /* 0x000fea0003800000 */
.L_x_93:
        /* <DEDUP_REMOVED lines=10> */
.L_x_96:
[----:B------:R-:W-:Y:S05]  /*3e00*/  BSYNC B1 ;  /* 0x0000000000017941 */ /* 0x000fea0003800000 */
.L_x_95:
        /* <DEDUP_REMOVED lines=9> */
.L_x_98:
[----:B------:R-:W-:Y:S05]  /*3ea0*/  BSYNC B1 ;  /* 0x0000000000017941 */ /* 0x000fea0003800000 */
.L_x_97:
        /* <DEDUP_REMOVED lines=9> */
.L_x_100:
[----:B------:R-:W-:Y:S05]  /*3f40*/  BSYNC B1 ;  /* 0x0000000000017941 */ /* 0x000fea0003800000 */
.L_x_99:
        /* <DEDUP_REMOVED lines=10> */
.L_x_102:
[----:B------:R-:W-:Y:S05]  /*3ff0*/  BSYNC B1 ;  /* 0x0000000000017941 */ /* 0x000fea0003800000 */
.L_x_101:
        /* <DEDUP_REMOVED lines=10> */
.L_x_104:
[----:B------:R-:W-:Y:S05]  /*40a0*/  BSYNC B1 ;  /* 0x0000000000017941 */ /* 0x000fea0003800000 */
.L_x_103:
        /* <DEDUP_REMOVED lines=9> */
.L_x_106:
[----:B------:R-:W-:Y:S05]  /*4140*/  BSYNC B1 ;  /* 0x0000000000017941 */ /* 0x000fea0003800000 */
.L_x_105:
        /* <DEDUP_REMOVED lines=9> */
.L_x_108:
[----:B------:R-:W-:Y:S05]  /*41e0*/  BSYNC B1 ;  /* 0x0000000000017941 */ /* 0x000fea0003800000 */
.L_x_107:
        /* <DEDUP_REMOVED lines=10> */
.L_x_110:
[----:B------:R-:W-:Y:S05]  /*4290*/  BSYNC B1 ;  /* 0x0000000000017941 */ /* 0x000fea0003800000 */
.L_x_109:
        /* <DEDUP_REMOVED lines=10> */
.L_x_112:
[----:B------:R-:W-:Y:S05]  /*4340*/  BSYNC B1 ;  /* 0x0000000000017941 */ /* 0x000fea0003800000 */
.L_x_111:
        /* <DEDUP_REMOVED lines=9> */
.L_x_114:
[----:B------:R-:W-:Y:S05]  /*43e0*/  BSYNC B1 ;  /* 0x0000000000017941 */ /* 0x000fea0003800000 */
.L_x_113:
        /* <DEDUP_REMOVED lines=9> */
.L_x_116:
[----:B------:R-:W-:Y:S05]  /*4480*/  BSYNC B1 ;  /* 0x0000000000017941 */ /* 0x000fea0003800000 */
.L_x_115:
        /* <DEDUP_REMOVED lines=10> */
.L_x_118:
[----:B------:R-:W-:Y:S05]  /*4530*/  BSYNC B1 ;  /* 0x0000000000017941 */ /* 0x000fea0003800000 */
.L_x_117:
        /* <DEDUP_REMOVED lines=10> */
.L_x_120:
[----:B------:R-:W-:Y:S05]  /*45e0*/  BSYNC B1 ;  /* 0x0000000000017941 */ /* 0x000fea0003800000 */
.L_x_119:
        /* <DEDUP_REMOVED lines=9> */
.L_x_122:
[----:B------:R-:W-:Y:S05]  /*4680*/  BSYNC B1 ;  /* 0x0000000000017941 */ /* 0x000fea0003800000 */
.L_x_121:
        /* <DEDUP_REMOVED lines=9> */
.L_x_124:
[----:B------:R-:W-:Y:S05]  /*4720*/  BSYNC B1 ;  /* 0x0000000000017941 */ /* 0x000fea0003800000 */
.L_x_123:
        /* <DEDUP_REMOVED lines=10> */
.L_x_126:
[----:B------:R-:W-:Y:S05]  /*47d0*/  BSYNC B1 ;  /* 0x0000000000017941 */ /* 0x000fea0003800000 */
.L_x_125:
        /* <DEDUP_REMOVED lines=10> */
.L_x_128:
[----:B------:R-:W-:Y:S05]  /*4880*/  BSYNC B1 ;  /* 0x0000000000017941 */ /* 0x000fea0003800000 */
.L_x_127:
        /* <DEDUP_REMOVED lines=9> */
.L_x_130:
[----:B------:R-:W-:Y:S05]  /*4920*/  BSYNC B1 ;  /* 0x0000000000017941 */ /* 0x000fea0003800000 */
.L_x_129:
        /* <DEDUP_REMOVED lines=9> */
.L_x_132:
[----:B------:R-:W-:Y:S05]  /*49c0*/  BSYNC B1 ;  /* 0x0000000000017941 */ /* 0x000fea0003800000 */
.L_x_131:
        /* <DEDUP_REMOVED lines=10> */
.L_x_134:
[----:B------:R-:W-:Y:S05]  /*4a70*/  BSYNC B1 ;  /* 0x0000000000017941 */ /* 0x000fea0003800000 */
.L_x_133:
        /* <DEDUP_REMOVED lines=10> */
.L_x_136:
[----:B------:R-:W-:Y:S05]  /*4b20*/  BSYNC B1 ;  /* 0x0000000000017941 */ /* 0x000fea0003800000 */
.L_x_135:
        /* <DEDUP_REMOVED lines=9> */
.L_x_138:
[----:B------:R-:W-:Y:S05]  /*4bc0*/  BSYNC B1 ;  /* 0x0000000000017941 */ /* 0x000fea0003800000 */
.L_x_137:
        /* <DEDUP_REMOVED lines=9> */
.L_x_140:
[----:B------:R-:W-:Y:S05]  /*4c60*/  BSYNC B1 ;  /* 0x0000000000017941 */ /* 0x000fea0003800000 */
.L_x_139:
        /* <DEDUP_REMOVED lines=10> */
.L_x_142:
[----:B------:R-:W-:Y:S05]  /*4d10*/  BSYNC B1 ;  /* 0x0000000000017941 */ /* 0x000fea0003800000 */
.L_x_141:
        /* <DEDUP_REMOVED lines=10> */
.L_x_144:
[----:B------:R-:W-:Y:S05]  /*4dc0*/  BSYNC B1 ;  /* 0x0000000000017941 */ /* 0x000fea0003800000 */
.L_x_143:
        /* <DEDUP_REMOVED lines=9> */
.L_x_146:
[----:B------:R-:W-:Y:S05]  /*4e60*/  BSYNC B1 ;  /* 0x0000000000017941 */ /* 0x000fea0003800000 */
.L_x_145:
        /* <DEDUP_REMOVED lines=9> */
.L_x_148:
[----:B------:R-:W-:Y:S05]  /*4f00*/  BSYNC B1 ;  /* 0x0000000000017941 */ /* 0x000fea0003800000 */
.L_x_147:
        /* <DEDUP_REMOVED lines=10> */
.L_x_150:
[----:B------:R-:W-:Y:S05]  /*4fb0*/  BSYNC B1 ;  /* 0x0000000000017941 */ /* 0x000fea0003800000 */
.L_x_149:
        /* <DEDUP_REMOVED lines=10> */
.L_x_152:
[----:B------:R-:W-:Y:S05]  /*5060*/  BSYNC B1 ;  /* 0x0000000000017941 */ /* 0x000fea0003800000 */
.L_x_151:
[----:B0---45:R-:W-:Y:S01]  /*5070*/  HADD2.F32 R2, -RZ, R21.H0_H0 ;  /* 0x20000015ff027230 */ /* 0x031fe20000004100 */
        /* <DEDUP_REMOVED lines=8> */
.L_x_154:
[----:B------:R-:W-:Y:S05]  /*5100*/  BSYNC B1 ;  /* 0x0000000000017941 */ /* 0x000fea0003800000 */
.L_x_153:
[----:B0----5:R-:W-:Y:S01]  /*5110*/  HADD2.F32 R2, -RZ, R21.H0_H0 ;  /* 0x20000015ff027230 */ /* 0x021fe20000004100 */
[----:B------:R-:W-:Y:S01]  /*5120*/  ISETP.GT.AND P1, PT, R0, 0x8, P1 ;  /* 0x000000080000780c */ /* 0x000fe20000f24270 */
[----:B------:R-:W-:Y:S03]  /*5130*/  BSSY B1, `(.L_x_155) ;  /* 0x000000a000017945 */ /* 0x000fe60003800000 */
[----:B------:R-:W-:Y:S01]  /*5140*/  FMUL R3, R2, R23 ;  /* 0x0000001702037220 */ /* 0x000fe20000400000 */
[----:B------:R-:W-:-:S03]  /*5150*/  @P0 IMAD.MOV.U32 R2, RZ, RZ, R8 ;  /* 0x000000ffff020224 */ /* 0x000fc600078e0008 */
[----:B------:R-:W-:-:S05]  /*5160*/  FFMA R3, R86, R22, R3 ;  /* 0x0000001656037223 */ /* 0x000fca0000000003 */
[----:B------:R-:W-:-:S04]  /*5170*/  F2FP.F16.F32.PACK_AB R3, RZ, R3 ;  /* 0x00000003ff03723e */ /* 0x000fc800000000ff */
[----:B------:R-:W-:Y:S01]  /*5180*/  PRMT R6, R3, 0x7610, R6 ;  /* 0x0000761003067816 */ /* 0x000fe20000000006 */
[----:B------:R-:W-:-:S05]  /*5190*/  @P0 IMAD.MOV.U32 R3, RZ, RZ, R9 ;  /* 0x000000ffff030224 */ /* 0x000fca00078e0009 */
[----:B------:R0:W-:Y:S01]  /*51a0*/  @P0 STG.E.U16 desc[UR54][R2.64+0xf0], R6 ;  /* 0x0000f00602000986 */ /* 0x0001e2000c101536 */
[----:B------:R-:W-:Y:S05]  /*51b0*/  @!P1 BRA `(.L_x_156) ;  /* 0x0000000000049947 */ /* 0x000fea0003800000 */
[----:B------:R0:W5:Y:S02]  /*51c0*/  LDG.E.LTC128B.U16 R21, desc[UR54][R4.64+0xf2] ;  /* 0x0000f23604157981 */ /* 0x000164000c1e1520 */
.L_x_156:
[----:B------:R-:W-:Y:S05]  /*51d0*/  BSYNC B1 ;  /* 0x0000000000017941 */ /* 0x000fea0003800000 */
.L_x_155:
[----:B------:R-:W-:Y:S05]  /*51e0*/  @!P1 BRA `(.L_x_157) ;  /* 0x0000001000b09947 */ /* 0x000fea0003800000 */
[----:B-----5:R-:W-:-:S05]  /*51f0*/  HADD2.F32 R0, -RZ, R21.H0_H0 ;  /* 0x20000015ff007230 */ /* 0x020fca0000004100 */
[----:B------:R-:W-:-:S04]  /*5200*/  FMUL R0, R0, R23 ;  /* 0x0000001700007220 */ /* 0x000fc80000400000 */
[----:B------:R-:W-:-:S05]  /*5210*/  FFMA R0, R87, R22, R0 ;  /* 0x0000001657007223 */ /* 0x000fca0000000000 */
[----:B------:R-:W-:-:S05]  /*5220*/  F2FP.F16.F32.PACK_AB R0, RZ, R0 ;  /* 0x00000000ff00723e */ /* 0x000fca00000000ff */
[----:B------:R0:W-:Y:S01]  /*5230*/  STG.E.U16 desc[UR54][R8.64+0xf2], R0 ;  /* 0x0000f20008007986 */ /* 0x0001e2000c101536 */
[----:B------:R-:W-:Y:S05]  /*5240*/  BRA `(.L_x_157) ;  /* 0x0000001000987947 */ /* 0x000fea0003800000 */
.L_x_32:
[----:B------:R-:W-:Y:S01]  /*5250*/  ISETP.GT.AND P3, PT, R18, 0x1, PT ;  /* 0x000000011200780c */ /* 0x000fe20003f64270 */
[----:B------:R-:W-:Y:S01]  /*5260*/  ULDC.64 UR4, c[0x0][0x5c0] ;  /* 0x0001700000047ab9 */ /* 0x000fe20000000a00 */
[-C--:B------:R-:W-:Y:S01]  /*5270*/  FMUL R24, R24, R22.reuse ;  /* 0x0000001618187220 */ /* 0x080fe20000400000 */
[-C--:B------:R-:W-:Y:S01]  /*5280*/  FMUL R25, R25, R22.reuse ;  /* 0x0000001619197220 */ /* 0x080fe20000400000 */
[----:B------:R-:W-:Y:S01]  /*5290*/  ISETP.GT.AND P1, PT, R0, RZ, P3 ;  /* 0x000000ff0000720c */ /* 0x000fe20001f24270 */
[-C--:B------:R-:W-:Y:S01]  /*52a0*/  FMUL R26, R26, R22.reuse ;  /* 0x000000161a1a7220 */ /* 0x080fe20000400000 */
[----:B------:R-:W-:Y:S01]  /*52b0*/  LEA R2, P4, R20, UR4, 0x1 ;  /* 0x0000000414027c11 */ /* 0x000fe2000f8808ff */
[----:B------:R-:W-:Y:S01]  /*52c0*/  FMUL R27, R27, R22 ;  /* 0x000000161b1b7220 */ /* 0x000fe20000400000 */
[----:B------:R-:W-:Y:S01]  /*52d0*/  F2FP.F16.F32.PACK_AB R24, RZ, R24 ;  /* 0x00000018ff18723e */ /* 0x000fe200000000ff */
[-C--:B------:R-:W-:Y:S01]  /*52e0*/  FMUL R28, R28, R22.reuse ;  /* 0x000000161c1c7220 */ /* 0x080fe20000400000 */
[----:B------:R-:W-:Y:S01]  /*52f0*/  LEA.HI.X R3, R20, UR5, R7, 0x1, P4 ;  /* 0x0000000514037c11 */ /* 0x000fe2000a0f0c07 */
[-C--:B------:R-:W-:Y:S01]  /*5300*/  FMUL R29, R29, R22.reuse ;  /* 0x000000161d1d7220 */ /* 0x080fe20000400000 */
[----:B------:R-:W-:Y:S01]  /*5310*/  F2FP.F16.F32.PACK_AB R25, RZ, R25 ;  /* 0x00000019ff19723e */ /* 0x000fe200000000ff */
[-C--:B------:R-:W-:Y:S01]  /*5320*/  FMUL R30, R30, R22.reuse ;  /* 0x000000161e1e7220 */ /* 0x080fe20000400000 */
[----:B------:R-:W-:Y:S01]  /*5330*/  SHF.L.U64.HI R5, R93, 0x1, R92 ;  /* 0x000000015d057819 */ /* 0x000fe2000001025c */
[----:B------:R-:W-:Y:S01]  /*5340*/  @P2 STG.E.U16 desc[UR54][R2.64], R24 ;  /* 0x0000001802002986 */ /* 0x000fe2000c101536 */
[----:B------:R-:W-:Y:S01]  /*5350*/  ISETP.GT.AND P2, PT, R0, 0x8, P0 ;  /* 0x000000080000780c */ /* 0x000fe20000744270 */
[----:B------:R-:W-:Y:S01]  /*5360*/  FMUL R31, R31, R22 ;  /* 0x000000161f1f7220 */ /* 0x000fe20000400000 */
[----:B------:R-:W-:Y:S01]  /*5370*/  LEA R4, P5, R93, R2, 0x1 ;  /* 0x000000025d047211 */ /* 0x000fe200078a08ff */
[----:B------:R-:W-:Y:S01]  /*5380*/  @P1 STG.E.U16 desc[UR54][R2.64+0x2], R25 ;  /* 0x0000021902001986 */ /* 0x000fe2000c101536 */
[----:B------:R-:W-:Y:S01]  /*5390*/  ISETP.GT.AND P1, PT, R18, 0x8, PT ;  /* 0x000000081200780c */ /* 0x000fe20003f24270 */
[-C--:B------:R-:W-:Y:S01]  /*53a0*/  FMUL R32, R32, R22.reuse ;  /* 0x0000001620207220 */ /* 0x080fe20000400000 */
[----:B------:R-:W-:Y:S01]  /*53b0*/  ISETP.GT.AND P3, PT, R0, 0x8, P3 ;  /* 0x000000080000780c */ /* 0x000fe20001f64270 */
[----:B------:R-:W-:Y:S01]  /*53c0*/  IMAD.X R5, R5, 0x1, R3, P5 ;  /* 0x0000000105057824 */ /* 0x000fe200028e0603 */
[----:B------:R-:W-:Y:S01]  /*53d0*/  ISETP.GT.AND P0, PT, R18, 0x9, PT ;  /* 0x000000091200780c */ /* 0x000fe20003f04270 */
[-C--:B------:R-:W-:Y:S01]  /*53e0*/  FMUL R33, R33, R22.reuse ;  /* 0x0000001621217220 */ /* 0x080fe20000400000 */
[----:B------:R-:W-:Y:S01]  /*53f0*/  ISETP.GT.AND P4, PT, R0, RZ, P1 ;  /* 0x000000ff0000720c */ /* 0x000fe20000f84270 */
[-C--:B------:R-:W-:Y:S01]  /*5400*/  FMUL R34, R34, R22.reuse ;  /* 0x0000001622227220 */ /* 0x080fe20000400000 */
[----:B------:R-:W-:Y:S01]  /*5410*/  ISETP.GT.AND P5, PT, R0, RZ, P0 ;  /* 0x000000ff0000720c */ /* 0x000fe200007a4270 */
[----:B------:R-:W-:Y:S01]  /*5420*/  FMUL R35, R35, R22 ;  /* 0x0000001623237220 */ /* 0x000fe20000400000 */
[----:B------:R-:W-:Y:S01]  /*5430*/  F2FP.F16.F32.PACK_AB R26, RZ, R26 ;  /* 0x0000001aff1a723e */ /* 0x000fe200000000ff */
[-C--:B------:R-:W-:Y:S01]  /*5440*/  FMUL R36, R36, R22.reuse ;  /* 0x0000001624247220 */ /* 0x080fe20000400000 */
[----:B------:R-:W-:Y:S01]  /*5450*/  F2FP.F16.F32.PACK_AB R27, RZ, R27 ;  /* 0x0000001bff1b723e */ /* 0x000fe200000000ff */
[----:B------:R-:W-:Y:S01]  /*5460*/  FMUL R37, R37, R22 ;  /* 0x0000001625257220 */ /* 0x000fe20000400000 */
[----:B------:R-:W-:Y:S01]  /*5470*/  F2FP.F16.F32.PACK_AB R28, RZ, R28 ;  /* 0x0000001cff1c723e */ /* 0x000fe200000000ff */
[----:B------:R-:W-:Y:S01]  /*5480*/  @P2 STG.E.U16 desc[UR54][R4.64], R26 ;  /* 0x0000001a04002986 */ /* 0x000fe2000c101536 */
[----:B------:R-:W-:Y:S01]  /*5490*/  ISETP.GT.AND P1, PT, R0, 0x8, P1 ;  /* 0x000000080000780c */ /* 0x000fe20000f24270 */
[-C--:B------:R-:W-:Y:S01]  /*54a0*/  FMUL R38, R38, R22.reuse ;  /* 0x0000001626267220 */ /* 0x080fe20000400000 */
[----:B------:R-:W-:Y:S01]  /*54b0*/  F2FP.F16.F32.PACK_AB R29, RZ, R29 ;  /* 0x0000001dff1d723e */ /* 0x000fe200000000ff */
[----:B------:R-:W-:Y:S01]  /*54c0*/  @P3 STG.E.U16 desc[UR54][R4.64+0x2], R27 ;  /* 0x0000021b04003986 */ /* 0x000fe2000c101536 */
[----:B------:R-:W-:Y:S01]  /*54d0*/  ISETP.GT.AND P3, PT, R18, 0x10, PT ;  /* 0x000000101200780c */ /* 0x000fe20003f64270 */
[-C--:B------:R-:W-:Y:S01]  /*54e0*/  FMUL R39, R39, R22.reuse ;  /* 0x0000001627277220 */ /* 0x080fe20000400000 */
[----:B------:R-:W-:Y:S01]  /*54f0*/  ISETP.GT.AND P2, PT, R0, 0x8, P0 ;  /* 0x000000080000780c */ /* 0x000fe20000744270 */
[----:B------:R-:W-:Y:S01]  /*5500*/  @P4 STG.E.U16 desc[UR54][R2.64+0x10], R28 ;  /* 0x0000101c02004986 */ /* 0x000fe2000c101536 */
[----:B------:R-:W-:Y:S01]  /*5510*/  ISETP.GT.AND P0, PT, R18, 0x11, PT ;  /* 0x000000111200780c */ /* 0x000fe20003f04270 */
[-C--:B------:R-:W-:Y:S01]  /*5520*/  FMUL R40, R40, R22.reuse ;  /* 0x0000001628287220 */ /* 0x080fe20000400000 */
[C---:B------:R-:W-:Y:S01]  /*5530*/  ISETP.GT.AND P4, PT, R0.reuse, RZ, P3 ;  /* 0x000000ff0000720c */ /* 0x040fe20001f84270 */
[----:B------:R-:W-:Y:S01]  /*5540*/  @P5 STG.E.U16 desc[UR54][R2.64+0x12], R29 ;  /* 0x0000121d02005986 */ /* 0x000fe2000c101536 */
        /* <DEDUP_REMOVED lines=153> */
[----:B------:R-:W-:Y:S01]  /*5ee0*/  FMUL R87, R87, R22 ;  /* 0x0000001657577220 */ /* 0x000fe20000400000 */
[----:B------:R-:W-:Y:S01]  /*5ef0*/  ISETP.GT.AND P2, PT, R0, 0x8, P0 ;  /* 0x000000080000780c */ /* 0x000fe20000744270 */
[----:B------:R-:W-:Y:S01]  /*5f00*/  @P4 STG.E.U16 desc[UR54][R2.64+0x90], R60 ;  /* 0x0000903c02004986 */ /* 0x000fe2000c101536 */
[----:B------:R-:W-:-:S02]  /*5f10*/  ISETP.GT.AND P0, PT, R18, 0x51, PT ;  /* 0x000000511200780c */ /* 0x000fc40003f04270 */
[C---:B------:R-:W-:Y:S01]  /*5f20*/  ISETP.GT.AND P4, PT, R0.reuse, RZ, P3 ;  /* 0x000000ff0000720c */ /* 0x040fe20001f84270 */
[----:B------:R-:W-:Y:S01]  /*5f30*/  @P5 STG.E.U16 desc[UR54][R2.64+0x92], R61 ;  /* 0x0000923d02005986 */ /* 0x000fe2000c101536 */
[C---:B------:R-:W-:Y:S02]  /*5f40*/  ISETP.GT.AND P5, PT, R0.reuse, RZ, P0 ;  /* 0x000000ff0000720c */ /* 0x040fe400007a4270 */
[----:B------:R-:W-:Y:S02]  /*5f50*/  F2FP.F16.F32.PACK_AB R62, RZ, R62 ;  /* 0x0000003eff3e723e */ /* 0x000fe400000000ff */
[----:B------:R-:W-:Y:S02]  /*5f60*/  F2FP.F16.F32.PACK_AB R63, RZ, R63 ;  /* 0x0000003fff3f723e */ /* 0x000fe400000000ff */
[----:B------:R-:W-:Y:S01]  /*5f70*/  F2FP.F16.F32.PACK_AB R64, RZ, R64 ;  /* 0x00000040ff40723e */ /* 0x000fe200000000ff */
[----:B------:R-:W-:Y:S01]  /*5f80*/  @P1 STG.E.U16 desc[UR54][R4.64+0x90], R62 ;  /* 0x0000903e04001986 */ /* 0x000fe2000c101536 */
[----:B------:R-:W-:-:S02]  /*5f90*/  ISETP.GT.AND P1, PT, R0, 0x8, P3 ;  /* 0x000000080000780c */ /* 0x000fc40001f24270 */
[----:B------:R-:W-:Y:S01]  /*5fa0*/  F2FP.F16.F32.PACK_AB R65, RZ, R65 ;  /* 0x00000041ff41723e */ /* 0x000fe200000000ff */
[----:B------:R-:W-:Y:S01]  /*5fb0*/  @P2 STG.E.U16 desc[UR54][R4.64+0x92], R63 ;  /* 0x0000923f04002986 */ /* 0x000fe2000c101536 */
[----:B------:R-:W-:Y:S02]  /*5fc0*/  ISETP.GT.AND P2, PT, R18, 0x58, PT ;  /* 0x000000581200780c */ /* 0x000fe40003f44270 */
[----:B------:R-:W-:Y:S01]  /*5fd0*/  ISETP.GT.AND P0, PT, R0, 0x8, P0 ;  /* 0x000000080000780c */ /* 0x000fe20000704270 */
[----:B------:R-:W-:Y:S01]  /*5fe0*/  @P4 STG.E.U16 desc[UR54][R2.64+0xa0], R64 ;  /* 0x0000a04002004986 */ /* 0x000fe2000c101536 */
[----:B------:R-:W-:Y:S02]  /*5ff0*/  ISETP.GT.AND P3, PT, R18, 0x59, PT ;  /* 0x000000591200780c */ /* 0x000fe40003f64270 */
[C---:B------:R-:W-:Y:S01]  /*6000*/  ISETP.GT.AND P4, PT, R0.reuse, RZ, P2 ;  /* 0x000000ff0000720c */ /* 0x040fe20001784270 */
[----:B------:R-:W-:Y:S01]  /*6010*/  @P5 STG.E.U16 desc[UR54][R2.64+0xa2], R65 ;  /* 0x0000a24102005986 */ /* 0x000fe2000c101536 */
[----:B------:R-:W-:-:S02]  /*6020*/  ISETP.GT.AND P5, PT, R0, RZ, P3 ;  /* 0x000000ff0000720c */ /* 0x000fc40001fa4270 */
[----:B------:R-:W-:Y:S02]  /*6030*/  F2FP.F16.F32.PACK_AB R66, RZ, R66 ;  /* 0x00000042ff42723e */ /* 0x000fe400000000ff */
[----:B------:R-:W-:Y:S02]  /*6040*/  F2FP.F16.F32.PACK_AB R67, RZ, R67 ;  /* 0x00000043ff43723e */ /* 0x000fe400000000ff */
[----:B------:R-:W-:Y:S01]  /*6050*/  F2FP.F16.F32.PACK_AB R68, RZ, R68 ;  /* 0x00000044ff44723e */ /* 0x000fe200000000ff */
[----:B------:R-:W-:Y:S01]  /*6060*/  @P1 STG.E.U16 desc[UR54][R4.64+0xa0], R66 ;  /* 0x0000a04204001986 */ /* 0x000fe2000c101536 */
[C---:B------:R-:W-:Y:S02]  /*6070*/  ISETP.GT.AND P1, PT, R0.reuse, 0x8, P2 ;  /* 0x000000080000780c */ /* 0x040fe40001724270 */
[----:B------:R-:W-:Y:S01]  /*6080*/  F2FP.F16.F32.PACK_AB R69, RZ, R69 ;  /* 0x00000045ff45723e */ /* 0x000fe200000000ff */
[----:B------:R-:W-:Y:S01]  /*6090*/  @P0 STG.E.U16 desc[UR54][R4.64+0xa2], R67 ;  /* 0x0000a24304000986 */ /* 0x000fe2000c101536 */
[----:B------:R-:W-:-:S02]  /*60a0*/  ISETP.GT.AND P2, PT, R0, 0x8, P3 ;  /* 0x000000080000780c */ /* 0x000fc40001f44270 */
[C---:B------:R-:W-:Y:S01]  /*60b0*/  ISETP.GT.AND P3, PT, R18.reuse, 0x60, PT ;  /* 0x000000601200780c */ /* 0x040fe20003f64270 */
[----:B------:R-:W-:Y:S01]  /*60c0*/  @P4 STG.E.U16 desc[UR54][R2.64+0xb0], R68 ;  /* 0x0000b04402004986 */ /* 0x000fe2000c101536 */
[----:B------:R-:W-:Y:S02]  /*60d0*/  ISETP.GT.AND P0, PT, R18, 0x61, PT ;  /* 0x000000611200780c */ /* 0x000fe40003f04270 */
[C---:B------:R-:W-:Y:S01]  /*60e0*/  ISETP.GT.AND P4, PT, R0.reuse, RZ, P3 ;  /* 0x000000ff0000720c */ /* 0x040fe20001f84270 */
[----:B------:R-:W-:Y:S01]  /*60f0*/  @P5 STG.E.U16 desc[UR54][R2.64+0xb2], R69 ;  /* 0x0000b24502005986 */ /* 0x000fe2000c101536 */
[----:B------:R-:W-:Y:S02]  /*6100*/  ISETP.GT.AND P5, PT, R0, RZ, P0 ;  /* 0x000000ff0000720c */ /* 0x000fe400007a4270 */
[----:B------:R-:W-:Y:S02]  /*6110*/  F2FP.F16.F32.PACK_AB R70, RZ, R70 ;  /* 0x00000046ff46723e */ /* 0x000fe400000000ff */
[----:B------:R-:W-:-:S02]  /*6120*/  F2FP.F16.F32.PACK_AB R71, RZ, R71 ;  /* 0x00000047ff47723e */ /* 0x000fc400000000ff */
[----:B------:R-:W-:Y:S01]  /*6130*/  F2FP.F16.F32.PACK_AB R72, RZ, R72 ;  /* 0x00000048ff48723e */ /* 0x000fe200000000ff */
[----:B------:R-:W-:Y:S01]  /*6140*/  @P1 STG.E.U16 desc[UR54][R4.64+0xb0], R70 ;  /* 0x0000b04604001986 */ /* 0x000fe2000c101536 */
[----:B------:R-:W-:Y:S02]  /*6150*/  F2FP.F16.F32.PACK_AB R73, RZ, R73 ;  /* 0x00000049ff49723e */ /* 0x000fe400000000ff */
[C---:B------:R-:W-:Y:S01]  /*6160*/  ISETP.GT.AND P1, PT, R0.reuse, 0x8, P3 ;  /* 0x000000080000780c */ /* 0x040fe20001f24270 */
[----:B------:R-:W-:Y:S01]  /*6170*/  @P2 STG.E.U16 desc[UR54][R4.64+0xb2], R71 ;  /* 0x0000b24704002986 */ /* 0x000fe2000c101536 */
[----:B------:R-:W-:Y:S02]  /*6180*/  ISETP.GT.AND P0, PT, R0, 0x8, P0 ;  /* 0x000000080000780c */ /* 0x000fe40000704270 */
[----:B------:R-:W-:Y:S01]  /*6190*/  F2FP.F16.F32.PACK_AB R74, RZ, R74 ;  /* 0x0000004aff4a723e */ /* 0x000fe200000000ff */
[----:B------:R-:W-:Y:S01]  /*61a0*/  @P4 STG.E.U16 desc[UR54][R2.64+0xc0], R72 ;  /* 0x0000c04802004986 */ /* 0x000fe2000c101536 */
[----:B------:R-:W-:-:S02]  /*61b0*/  ISETP.GT.AND P4, PT, R18, 0x68, PT ;  /* 0x000000681200780c */ /* 0x000fc40003f84270 */
[----:B------:R-:W-:Y:S01]  /*61c0*/  F2FP.F16.F32.PACK_AB R75, RZ, R75 ;  /* 0x0000004bff4b723e */ /* 0x000fe200000000ff */
[----:B------:R-:W-:Y:S01]  /*61d0*/  @P5 STG.E.U16 desc[UR54][R2.64+0xc2], R73 ;  /* 0x0000c24902005986 */ /* 0x000fe2000c101536 */
[----:B------:R-:W-:Y:S02]  /*61e0*/  ISETP.GT.AND P5, PT, R18, 0x69, PT ;  /* 0x000000691200780c */ /* 0x000fe40003fa4270 */
[C---:B------:R-:W-:Y:S01]  /*61f0*/  ISETP.GT.AND P2, PT, R0.reuse, RZ, P4 ;  /* 0x000000ff0000720c */ /* 0x040fe20002744270 */
[----:B------:R-:W-:Y:S01]  /*6200*/  @P1 STG.E.U16 desc[UR54][R4.64+0xc0], R74 ;  /* 0x0000c04a04001986 */ /* 0x000fe2000c101536 */
[----:B------:R-:W-:Y:S02]  /*6210*/  ISETP.GT.AND P6, PT, R0, RZ, P5 ;  /* 0x000000ff0000720c */ /* 0x000fe40002fc4270 */
[----:B------:R-:W-:Y:S01]  /*6220*/  F2FP.F16.F32.PACK_AB R76, RZ, R76 ;  /* 0x0000004cff4c723e */ /* 0x000fe200000000ff */
[----:B------:R-:W-:Y:S01]  /*6230*/  @P0 STG.E.U16 desc[UR54][R4.64+0xc2], R75 ;  /* 0x0000c24b04000986 */ /* 0x000fe2000c101536 */
[----:B------:R-:W-:-:S02]  /*6240*/  F2FP.F16.F32.PACK_AB R77, RZ, R77 ;  /* 0x0000004dff4d723e */ /* 0x000fc400000000ff */
[----:B------:R-:W-:Y:S02]  /*6250*/  ISETP.GT.AND P3, PT, R18, 0x70, PT ;  /* 0x000000701200780c */ /* 0x000fe40003f64270 */
[----:B------:R-:W-:Y:S02]  /*6260*/  ISETP.GT.AND P4, PT, R0, 0x8, P4 ;  /* 0x000000080000780c */ /* 0x000fe40002784270 */
[----:B------:R-:W-:Y:S01]  /*6270*/  F2FP.F16.F32.PACK_AB R78, RZ, R78 ;  /* 0x0000004eff4e723e */ /* 0x000fe200000000ff */
[----:B------:R-:W-:Y:S01]  /*6280*/  @P2 STG.E.U16 desc[UR54][R2.64+0xd0], R76 ;  /* 0x0000d04c02002986 */ /* 0x000fe2000c101536 */
[----:B------:R-:W-:Y:S02]  /*6290*/  ISETP.GT.AND P2, PT, R18, 0x71, PT ;  /* 0x000000711200780c */ /* 0x000fe40003f44270 */
[----:B------:R-:W-:Y:S01]  /*62a0*/  F2FP.F16.F32.PACK_AB R79, RZ, R79 ;  /* 0x0000004fff4f723e */ /* 0x000fe200000000ff */
[----:B------:R-:W-:Y:S01]  /*62b0*/  @P6 STG.E.U16 desc[UR54][R2.64+0xd2], R77 ;  /* 0x0000d24d02006986 */ /* 0x000fe2000c101536 */
[----:B------:R-:W-:-:S02]  /*62c0*/  ISETP.GT.AND P6, PT, R0, 0x8, P5 ;  /* 0x000000080000780c */ /* 0x000fc40002fc4270 */
[----:B------:R-:W-:Y:S02]  /*62d0*/  ISETP.GT.AND P5, PT, R0, RZ, P3 ;  /* 0x000000ff0000720c */ /* 0x000fe40001fa4270 */
[----:B------:R-:W-:Y:S01]  /*62e0*/  F2FP.F16.F32.PACK_AB R80, RZ, R80 ;  /* 0x00000050ff50723e */ /* 0x000fe200000000ff */
[----:B------:R-:W-:Y:S01]  /*62f0*/  @P4 STG.E.U16 desc[UR54][R4.64+0xd0], R78 ;  /* 0x0000d04e04004986 */ /* 0x000fe2000c101536 */
[C---:B------:R-:W-:Y:S02]  /*6300*/  ISETP.GT.AND P1, PT, R18.reuse, 0x78, PT ;  /* 0x000000781200780c */ /* 0x040fe40003f24270 */
[----:B------:R-:W-:Y:S02]  /*6310*/  ISETP.GT.AND P0, PT, R18, 0x79, PT ;  /* 0x000000791200780c */ /* 0x000fe40003f04270 */
[C---:B------:R-:W-:Y:S02]  /*6320*/  ISETP.GT.AND P4, PT, R0.reuse, RZ, P2 ;  /* 0x000000ff0000720c */ /* 0x040fe40001784270 */
[C---:B------:R-:W-:Y:S01]  /*6330*/  ISETP.GT.AND P3, PT, R0.reuse, 0x8, P3 ;  /* 0x000000080000780c */ /* 0x040fe20001f64270 */
[----:B------:R-:W-:Y:S01]  /*6340*/  @P6 STG.E.U16 desc[UR54][R4.64+0xd2], R79 ;  /* 0x0000d24f04006986 */ /* 0x000fe2000c101536 */
[----:B------:R-:W-:-:S02]  /*6350*/  ISETP.GT.AND P2, PT, R0, 0x8, P2 ;  /* 0x000000080000780c */ /* 0x000fc40001744270 */
[C---:B------:R-:W-:Y:S01]  /*6360*/  ISETP.GT.AND P6, PT, R0.reuse, RZ, P0 ;  /* 0x000000ff0000720c */ /* 0x040fe200007c4270 */
[----:B------:R-:W-:Y:S01]  /*6370*/  @P5 STG.E.U16 desc[UR54][R2.64+0xe0], R80 ;  /* 0x0000e05002005986 */ /* 0x000fe2000c101536 */
[C---:B------:R-:W-:Y:S02]  /*6380*/  ISETP.GT.AND P5, PT, R0.reuse, RZ, P1 ;  /* 0x000000ff0000720c */ /* 0x040fe40000fa4270 */
[C---:B------:R-:W-:Y:S02]  /*6390*/  ISETP.GT.AND P1, PT, R0.reuse, 0x8, P1 ;  /* 0x000000080000780c */ /* 0x040fe40000f24270 */
[----:B------:R-:W-:Y:S02]  /*63a0*/  F2FP.F16.F32.PACK_AB R81, RZ, R81 ;  /* 0x00000051ff51723e */ /* 0x000fe400000000ff */
[----:B------:R-:W-:Y:S02]  /*63b0*/  F2FP.F16.F32.PACK_AB R82, RZ, R82 ;  /* 0x00000052ff52723e */ /* 0x000fe400000000ff */
[----:B------:R-:W-:Y:S01]  /*63c0*/  F2FP.F16.F32.PACK_AB R83, RZ, R83 ;  /* 0x00000053ff53723e */ /* 0x000fe200000000ff */
[----:B------:R-:W-:Y:S01]  /*63d0*/  @P4 STG.E.U16 desc[UR54][R2.64+0xe2], R81 ;  /* 0x0000e25102004986 */ /* 0x000fe2000c101536 */
[----:B------:R-:W-:-:S02]  /*63e0*/  ISETP.GT.AND P0, PT, R0, 0x8, P0 ;  /* 0x000000080000780c */ /* 0x000fc40000704270 */
[----:B------:R-:W-:Y:S01]  /*63f0*/  F2FP.F16.F32.PACK_AB R84, RZ, R84 ;  /* 0x00000054ff54723e */ /* 0x000fe200000000ff */
[----:B------:R-:W-:Y:S01]  /*6400*/  @P3 STG.E.U16 desc[UR54][R4.64+0xe0], R82 ;  /* 0x0000e05204003986 */ /* 0x000fe2000c101536 */
[----:B------:R-:W-:Y:S02]  /*6410*/  F2FP.F16.F32.PACK_AB R85, RZ, R85 ;  /* 0x00000055ff55723e */ /* 0x000fe400000000ff */
[----:B------:R-:W-:Y:S01]  /*6420*/  F2FP.F16.F32.PACK_AB R86, RZ, R86 ;  /* 0x00000056ff56723e */ /* 0x000fe200000000ff */
[----:B------:R-:W-:Y:S01]  /*6430*/  @P2 STG.E.U16 desc[UR54][R4.64+0xe2], R83 ;  /* 0x0000e25304002986 */ /* 0x000fe2000c101536 */
[----:B------:R-:W-:-:S03]  /*6440*/  F2FP.F16.F32.PACK_AB R87, RZ, R87 ;  /* 0x00000057ff57723e */ /* 0x000fc600000000ff */
[----:B------:R-:W-:Y:S04]  /*6450*/  @P5 STG.E.U16 desc[UR54][R2.64+0xf0], R84 ;  /* 0x0000f05402005986 */ /* 0x000fe8000c101536 */
[----:B------:R0:W-:Y:S02]  /*6460*/  @P6 STG.E.U16 desc[UR54][R2.64+0xf2], R85 ;  /* 0x0000f25502006986 */ /* 0x0001e4000c101536 */
[----:B0-----:R-:W-:Y:S02]  /*6470*/  @P1 IMAD.MOV.U32 R2, RZ, RZ, R4 ;  /* 0x000000ffff021224 */ /* 0x001fe400078e0004 */
[----:B------:R-:W-:-:S05]  /*6480*/  @P1 IMAD.MOV.U32 R3, RZ, RZ, R5 ;  /* 0x000000ffff031224 */ /* 0x000fca00078e0005 */
[----:B------:R0:W-:Y:S04]  /*6490*/  @P1 STG.E.U16 desc[UR54][R2.64+0xf0], R86 ;  /* 0x0000f05602001986 */ /* 0x0001e8000c101536 */
[----:B------:R0:W-:Y:S02]  /*64a0*/  @P0 STG.E.U16 desc[UR54][R4.64+0xf2], R87 ;  /* 0x0000f25704000986 */ /* 0x0001e4000c101536 */
.L_x_157:
[----:B------:R-:W-:Y:S05]  /*64b0*/  BSYNC B0 ;  /* 0x0000000000007941 */ /* 0x000fea0003800000 */
.L_x_31:
[----:B0-----:R-:W-:Y:S01]  /*64c0*/  IMAD.U32 R2, RZ, RZ, UR52 ;  /* 0x00000034ff027e24 */ /* 0x001fe2000f8e00ff */
[----:B------:R-:W-:Y:S01]  /*64d0*/  ULDC.64 UR4, c[0x0][0x650] ;  /* 0x0001940000047ab9 */ /* 0x000fe20000000a00 */
[----:B------:R-:W-:Y:S01]  /*64e0*/  IMAD.U32 R3, RZ, RZ, UR53 ;  /* 0x00000035ff037e24 */ /* 0x000fe2000f8e00ff */
[----:B------:R0:W-:Y:S01]  /*64f0*/  SYNCS.ARRIVE.TRANS64.A1T0 RZ, [R96+UR50], RZ ;  /* 0x000000ff60ff79a7 */ /* 0x0001e20008100032 */
[----:B------:R-:W-:Y:S01]  /*6500*/  PRMT R0, RZ, 0x7610, R0 ;  /* 0x00007610ff007816 */ /* 0x000fe20000000000 */
[----:B------:R-:W-:Y:S01]  /*6510*/  IMAD.MOV.U32 R18, RZ, RZ, -0x1 ;  /* 0xffffffffff127424 */ /* 0x000fe200078e00ff */
[----:B------:R-:W-:Y:S01]  /*6520*/  LEA R16, P0, R2, R16, 0x1 ;  /* 0x0000001002107211 */ /* 0x000fe200078008ff */
[----:B------:R-:W-:Y:S02]  /*6530*/  IMAD.MOV.U32 R2, RZ, RZ, -0x1 ;  /* 0xffffffffff027424 */ /* 0x000fe400078e00ff */
[----:B------:R-:W-:Y:S01]  /*6540*/  IMAD.MOV.U32 R19, RZ, RZ, -0x1 ;  /* 0xffffffffff137424 */ /* 0x000fe200078e00ff */
[----:B------:R-:W-:-:S02]  /*6550*/  IADD3.X R17, R17, UR41, RZ, P0, !PT ;  /* 0x0000002911117c10 */ /* 0x000fc400087fe4ff */
[----:B------:R-:W-:-:S04]  /*6560*/  ISETP.GE.U32.AND P0, PT, R16, UR4, PT ;  /* 0x0000000410007c0c */ /* 0x000fc8000bf06070 */
[----:B------:R-:W-:-:S13]  /*6570*/  ISETP.GE.U32.AND.EX P0, PT, R17, UR5, PT, P0 ;  /* 0x0000000511007c0c */ /* 0x000fda000bf06100 */
[----:B0-----:R-:W-:Y:S05]  /*6580*/  @P0 BRA `(.L_x_158) ;  /* 0x0000000400700947 */ /* 0x001fea0003800000 */
[----:B------:R-:W0:Y:S01]  /*6590*/  S2UR UR7, SR_CTAID.X ;  /* 0x00000000000779c3 */ /* 0x000e220000002500 */
[----:B------:R-:W-:Y:S01]  /*65a0*/  ULDC.64 UR4, c[0x0][0x628] ;  /* 0x00018a0000047ab9 */ /* 0x000fe20000000a00 */
[----:B------:R-:W-:Y:S01]  /*65b0*/  ULDC UR6, c[0x0][0x150] ;  /* 0x0000540000067ab9 */ /* 0x000fe20000000800 */
[----:B------:R-:W-:Y:S01]  /*65c0*/  ISETP.NE.U32.AND P0, PT, RZ, UR4, PT ;  /* 0x00000004ff007c0c */ /* 0x000fe2000bf05070 */
[----:B------:R-:W-:Y:S01]  /*65d0*/  ULDC UR15, c[0x0][0x630] ;  /* 0x00018c00000f7ab9 */ /* 0x000fe20000000800 */
[C---:B------:R-:W-:Y:S02]  /*65e0*/  R2UR UR17, R16.reuse ;  /* 0x00000000101172ca */ /* 0x040fe400000e0000 */
[----:B------:R-:W-:Y:S01]  /*65f0*/  ISETP.NE.AND.EX P0, PT, RZ, UR5, PT, P0 ;  /* 0x00000005ff007c0c */ /* 0x000fe2000bf05300 */
[----:B------:R-:W1:Y:S01]  /*6600*/  S2UR UR16, SR_CTAID.Y ;  /* 0x00000000001079c3 */ /* 0x000e620000002600 */
[----:B------:R-:W-:Y:S02]  /*6610*/  R2UR UR12, R16 ;  /* 0x00000000100c72ca */ /* 0x000fe400000e0000 */
[----:B------:R-:W-:-:S02]  /*6620*/  R2UR UR13, R17 ;  /* 0x00000000110d72ca */ /* 0x000fc400000e0000 */
[----:B0-----:R-:W-:-:S05]  /*6630*/  I2FP.F32.U32 R0, UR7 ;  /* 0x0000000700007c45 */ /* 0x001fca0008201000 */
[----:B------:R-:W-:Y:S01]  /*6640*/  FMUL R0, R0, UR6 ;  /* 0x0000000600007c20 */ /* 0x000fe20008400000 */
[----:B------:R-:W-:Y:S01]  /*6650*/  ULDC UR6, c[0x0][0x154] ;  /* 0x0000550000067ab9 */ /* 0x000fe20000000800 */
[----:B-1----:R-:W-:-:S04]  /*6660*/  I2FP.F32.U32 R2, UR16 ;  /* 0x0000001000027c45 */ /* 0x002fc80008201000 */
[----:B------:R-:W0:Y:S01]  /*6670*/  F2I.U32.TRUNC.NTZ R0, R0 ;  /* 0x0000000000007305 */ /* 0x000e22000020f000 */
[----:B------:R-:W-:Y:S01]  /*6680*/  FMUL R2, R2, UR6 ;  /* 0x0000000602027c20 */ /* 0x000fe20008400000 */
[----:B------:R-:W-:Y:S06]  /*6690*/  @!P0 BRA `(.L_x_159) ;  /* 0x0000000000308947 */ /* 0x000fec0003800000 */
        /* <DEDUP_REMOVED lines=12> */
.L_x_159:
[----:B------:R-:W-:Y:S01]  /*6760*/  USHF.R.U64 UR6, UR12, UR15, UR13 ;  /* 0x0000000f0c067299 */ /* 0x000fe2000800120d */
[----:B------:R-:W-:Y:S01]  /*6770*/  R2UR UR5, R17 ;  /* 0x00000000110572ca */ /* 0x000fe200000e0000 */
[----:B------:R-:W-:Y:S01]  /*6780*/  USHF.R.U32.HI UR4, URZ, UR15, UR13 ;  /* 0x0000000f3f047299 */ /* 0x000fe2000801160d */
[----:B------:R-:W1:Y:S01]  /*6790*/  F2I.U32.TRUNC.NTZ R2, R2 ;  /* 0x0000000200027305 */ /* 0x000e62000020f000 */
[----:B------:R-:W-:Y:S01]  /*67a0*/  UIADD3 UR9, UP0, URZ, -UR6, URZ ;  /* 0x800000063f097290 */ /* 0x000fe2000ff1e03f */
[----:B------:R-:W-:Y:S01]  /*67b0*/  ULDC.64 UR10, c[0x0][0x620] ;  /* 0x00018800000a7ab9 */ /* 0x000fe20000000a00 */
[----:B------:R-:W-:Y:S02]  /*67c0*/  ULDC UR14, c[0x0][0x608] ;  /* 0x00018200000e7ab9 */ /* 0x000fe40000000800 */
[----:B------:R-:W-:Y:S01]  /*67d0*/  UIADD3.X UR4, URZ, ~UR4, URZ, UP0, !UPT ;  /* 0x800000043f047290 */ /* 0x000fe200087fe43f */
[----:B------:R-:W-:Y:S01]  /*67e0*/  ULDC UR15, c[0x0][0x658] ;  /* 0x00019600000f7ab9 */ /* 0x000fe20000000800 */
[----:B------:R-:W-:-:S02]  /*67f0*/  ULDC UR12, c[0x0][0x144] ;  /* 0x00005100000c7ab9 */ /* 0x000fc40000000800 */
[----:B------:R-:W-:Y:S01]  /*6800*/  UIMAD UR8, UR4, UR10, URZ ;  /* 0x0000000a040872a4 */ /* 0x000fe2000f8e023f */
[----:B------:R-:W-:Y:S02]  /*6810*/  ULDC UR22, c[0x0][0x148] ;  /* 0x0000520000167ab9 */ /* 0x000fe40000000800 */
[----:B------:R-:W-:Y:S01]  /*6820*/  UMOV UR4, UR17 ;  /* 0x0000001100047c82 */ /* 0x000fe20008000000 */
[----:B------:R-:W-:Y:S02]  /*6830*/  UIMAD UR8, UR9, UR11, UR8 ;  /* 0x0000000b090872a4 */ /* 0x000fe4000f8e0208 */
[----:B------:R-:W-:Y:S01]  /*6840*/  UIMAD.WIDE.U32 UR4, UR9, UR10, UR4 ;  /* 0x0000000a090472a5 */ /* 0x000fe2000f8e0004 */
[----:B0-----:R-:W-:Y:S01]  /*6850*/  R2UR UR9, R0 ;  /* 0x00000000000972ca */ /* 0x001fe200000e0000 */
[----:B------:R-:W-:Y:S01]  /*6860*/  ULDC UR20, c[0x0][0x648] ;  /* 0x0001920000147ab9 */ /* 0x000fe20000000800 */
[----:B-1----:R-:W-:Y:S01]  /*6870*/  R2UR UR13, R2 ;  /* 0x00000000020d72ca */ /* 0x002fe200000e0000 */
[----:B------:R-:W-:Y:S01]  /*6880*/  UIADD3 UR8, UR5, UR8, URZ ;  /* 0x0000000805087290 */ /* 0x000fe2000fffe03f */
[----:B------:R-:W-:-:S02]  /*6890*/  ULDC UR21, c[0x0][0x638] ;  /* 0x00018e0000157ab9 */ /* 0x000fc40000000800 */
[----:B------:R-:W-:Y:S02]  /*68a0*/  ULDC UR5, c[0x0][0x618] ;  /* 0x0001860000057ab9 */ /* 0x000fe40000000800 */
[----:B------:R-:W-:Y:S02]  /*68b0*/  USHF.R.U64 UR10, UR4, UR5, UR8 ;  /* 0x00000005040a7299 */ /* 0x000fe40008001208 */
[----:B------:R-:W-:-:S03]  /*68c0*/  USHF.R.U32.HI UR8, URZ, UR5, UR8 ;  /* 0x000000053f087299 */ /* 0x000fc60008011608 */
[----:B------:R-:W-:Y:S01]  /*68d0*/  ULDC.64 UR4, c[0x0][0x640] ;  /* 0x0001900000047ab9 */ /* 0x000fe20000000a00 */
[----:B------:R-:W-:Y:S01]  /*68e0*/  USHF.R.U64 UR11, UR10, UR14, UR8 ;  /* 0x0000000e0a0b7299 */ /* 0x000fe20008001208 */
[----:B------:R-:W-:Y:S01]  /*68f0*/  ISETP.NE.U32.AND P0, PT, RZ, UR4, PT ;  /* 0x00000004ff007c0c */ /* 0x000fe2000bf05070 */
[----:B------:R-:W-:Y:S02]  /*6900*/  USHF.R.U32.HI UR8, URZ, UR14, UR8 ;  /* 0x0000000e3f087299 */ /* 0x000fe40008011608 */
[----:B------:R-:W-:Y:S01]  /*6910*/  UIADD3 UR9, -UR9, URZ, URZ ;  /* 0x0000003f09097290 */ /* 0x000fe2000fffe13f */
[----:B------:R-:W-:Y:S01]  /*6920*/  ISETP.NE.AND.EX P0, PT, RZ, UR5, PT, P0 ;  /* 0x00000005ff007c0c */ /* 0x000fe2000bf05300 */
[----:B------:R-:W-:Y:S02]  /*6930*/  USHF.R.U64 UR17, UR11, UR15, UR8 ;  /* 0x0000000f0b117299 */ /* 0x000fe40008001208 */
[----:B------:R-:W-:Y:S02]  /*6940*/  UIADD3 UR18, -UR13, URZ, URZ ;  /* 0x0000003f0d127290 */ /* 0x000fe4000fffe13f */
[----:B------:R-:W-:-:S02]  /*6950*/  USHF.R.U32.HI UR15, URZ, UR15, UR8 ;  /* 0x0000000f3f0f7299 */ /* 0x000fc40008011608 */
[----:B------:R-:W-:Y:S01]  /*6960*/  UIMAD UR19, UR12, UR9, UR7 ;  /* 0x000000090c1372a4 */ /* 0x000fe2000f8e0207 */
[----:B------:R-:W-:-:S05]  /*6970*/  UMOV UR14, UR17 ;  /* 0x00000011000e7c82 */ /* 0x000fca0008000000 */
[----:B------:R-:W-:Y:S06]  /*6980*/  @!P0 BRA `(.L_x_160) ;  /* 0x0000000000288947 */ /* 0x000fec0003800000 */
        /* <DEDUP_REMOVED lines=10> */
.L_x_160:
        /* <DEDUP_REMOVED lines=9> */
[----:B------:R-:W-:Y:S01]  /*6ac0*/  UIMAD UR5, UR7, UR21, UR17 ;  /* 0x00000015070572a4 */ /* 0x000fe2000f8e0211 */
[----:B------:R-:W-:Y:S02]  /*6ad0*/  ULDC UR8, c[0x0][0x600] ;  /* 0x0001800000087ab9 */ /* 0x000fe40000000800 */
[----:B------:R-:W-:Y:S01]  /*6ae0*/  ULDC UR7, c[0x0][0x610] ;  /* 0x0001840000077ab9 */ /* 0x000fe20000000800 */
[----:B------:R-:W-:Y:S02]  /*6af0*/  UIMAD UR5, UR5, UR8, UR10 ;  /* 0x00000008050572a4 */ /* 0x000fe4000f8e020a */
[----:B------:R-:W-:-:S04]  /*6b00*/  UIMAD UR4, UR4, UR7, UR19 ;  /* 0x00000007040472a4 */ /* 0x000fc8000f8e0213 */
[----:B------:R-:W-:Y:S02]  /*6b10*/  USEL UR7, UR5, UR4, !UP0 ;  /* 0x0000000405077287 */ /* 0x000fe4000c000000 */
[----:B------:R-:W-:-:S04]  /*6b20*/  USEL UR4, UR4, UR5, !UP0 ;  /* 0x0000000504047287 */ /* 0x000fc8000c000000 */
[----:B------:R-:W-:Y:S02]  /*6b30*/  IMAD.U32 R2, RZ, RZ, UR7 ;  /* 0x00000007ff027e24 */ /* 0x000fe4000f8e00ff */
[----:B------:R-:W-:-:S07]  /*6b40*/  IMAD.U32 R18, RZ, RZ, UR4 ;  /* 0x00000004ff127e24 */ /* 0x000fce000f8e00ff */
.L_x_158:
[----:B------:R-:W-:Y:S01]  /*6b50*/  UIADD3 UR45, UR36, UR45, URZ ;  /* 0x0000002d242d7290 */ /* 0x000fe2000fffe03f */
[----:B------:R-:W-:Y:S02]  /*6b60*/  LOP3.LUT P0, RZ, R0, 0xff, RZ, 0xc0, !PT ;  /* 0x000000ff00ff7812 */ /* 0x000fe4000780c0ff */
[----:B------:R-:W-:Y:S01]  /*6b70*/  LOP3.LUT R98, R98, 0x1, RZ, 0x3c, !PT ;  /* 0x0000000162627812 */ /* 0x000fe200078e3cff */
[----:B------:R-:W-:Y:S02]  /*6b80*/  USHF.R.U32.HI UR4, URZ, 0x2, UR45 ;  /* 0x000000023f047899 */ /* 0x000fe4000801162d */
[----:B------:R-:W-:Y:S02]  /*6b90*/  UISETP.GT.U32.AND UP0, UPT, UR45, 0x3, UPT ;  /* 0x000000032d00788c */ /* 0x000fe4000bf04070 */
[----:B------:R-:W-:Y:S02]  /*6ba0*/  ULOP3.LUT UR4, UR4, 0x1, URZ, 0xc0, !UPT ;  /* 0x0000000104047892 */ /* 0x000fe4000f8ec03f */
[----:B------:R-:W-:-:S02]  /*6bb0*/  UISETP.LT.U32.AND UP0, UPT, UR36, 0x4, UP0 ;  /* 0x000000042400788c */ /* 0x000fc40008701070 */
[----:B------:R-:W-:Y:S02]  /*6bc0*/  UISETP.NE.U32.AND UP1, UPT, UR4, 0x1, UPT ;  /* 0x000000010400788c */ /* 0x000fe4000bf25070 */
[----:B------:R-:W-:Y:S02]  /*6bd0*/  USEL UR5, URZ, 0x1, !UP0 ;  /* 0x000000013f057887 */ /* 0x000fe4000c000000 */
[----:B------:R-:W-:Y:S02]  /*6be0*/  UISETP.GT.U32.AND UP1, UPT, UR36, 0x3, !UP1 ;  /* 0x000000032400788c */ /* 0x000fe4000cf24070 */
[----:B------:R-:W-:Y:S02]  /*6bf0*/  ULOP3.LUT UR45, UR45, 0x3, URZ, 0xc0, !UPT ;  /* 0x000000032d2d7892 */ /* 0x000fe4000f8ec03f */
[----:B------:R-:W-:-:S04]  /*6c00*/  USEL UR4, URZ, 0x1, !UP1 ;  /* 0x000000013f047887 */ /* 0x000fc8000c800000 */
[----:B------:R-:W-:Y:S01]  /*6c10*/  ULOP3.LUT UR48, UR4, UR48, UR5, 0x96, !UPT ;  /* 0x0000003004307292 */ /* 0x000fe2000f8e9605 */
[----:B------:R-:W-:Y:S11]  /*6c20*/  @P0 BRA `(.L_x_161) ;  /* 0xffffffa8007c0947 */ /* 0x000ff6000383ffff */
[----:B------:R-:W-:Y:S05]  /*6c30*/  EXIT ;  /* 0x000000000000794d */ /* 0x000fea0003800000 */
.L_x_12:
[----:B------:R-:W-:-:S08]  /*6c40*/  ISETP.NE.AND P0, PT, RZ, UR8, PT ;  /* 0x00000008ff007c0c */ /* 0x000fd0000bf05270 */
[----:B-----5:R-:W0:-:S00]  /*6c50*/  USETMAXREG.DEALLOC.CTAPOOL 0x28 ;  /* 0x00000028000079c8 */ /* 0x020e0000080e0500 */
[----:B------:R-:W-:Y:S05]  /*6c60*/  @P0 EXIT ;  /* 0x000000000000094d */ /* 0x000fea0003800000 */
[----:B0-----:R-:W-:Y:S01]  /*6c70*/  LOP3.LUT P0, RZ, R0, 0xff, RZ, 0xc0, !PT ;  /* 0x000000ff00ff7812 */ /* 0x001fe2000780c0ff */
[----:B------:R-:W-:Y:S02]  /*6c80*/  IMAD.MOV.U32 R8, RZ, RZ, 0x1 ;  /* 0x00000001ff087424 */ /* 0x000fe400078e00ff */
[----:B------:R-:W-:-:S10]  /*6c90*/  IMAD.MOV.U32 R0, RZ, RZ, RZ ;  /* 0x000000ffff007224 */ /* 0x000fd400078e00ff */
[----:B------:R-:W-:Y:S05]  /*6ca0*/  @!P0 BRA `(.L_x_162) ;  /* 0x0000000c00448947 */ /* 0x000fea0003800000 */
[----:B------:R-:W-:Y:S01]  /*6cb0*/  LOP3.LUT P0, RZ, R4, 0x1f, RZ, 0xc0, !PT ;  /* 0x0000001f04ff7812 */ /* 0x000fe2000780c0ff */
[----:B------:R-:W-:Y:S01]  /*6cc0*/  ULDC UR5, c[0x0][0x658] ;  /* 0x0001960000057ab9 */ /* 0x000fe20000000800 */
[----:B------:R-:W-:Y:S01]  /*6cd0*/  UMOV UR6, 0xffffffff ;  /* 0xffffffff00067882 */ /* 0x000fe20000000000 */
[----:B------:R-:W-:Y:S01]  /*6ce0*/  BSSY B0, `(.L_x_162) ;  /* 0x00000cd000007945 */ /* 0x000fe20003800000 */
[----:B------:R-:W-:Y:S01]  /*6cf0*/  USHF.L.U32 UR6, UR6, UR5, URZ ;  /* 0x0000000506067299 */ /* 0x000fe2000800063f */
[C---:B------:R-:W-:Y:S01]  /*6d00*/  ISETP.NE.AND P3, PT, R3.reuse, RZ, PT ;  /* 0x000000ff0300720c */ /* 0x040fe20003f65270 */
[----:B------:R-:W-:Y:S01]  /*6d10*/  IMAD.MOV.U32 R9, RZ, RZ, 0x1 ;  /* 0x00000001ff097424 */ /* 0x000fe200078e00ff */
[----:B------:R-:W-:Y:S01]  /*6d20*/  ISETP.NE.OR P0, PT, R3, RZ, !P0 ;  /* 0x000000ff0300720c */ /* 0x000fe20004705670 */
[----:B------:R-:W-:Y:S01]  /*6d30*/  IMAD.MOV.U32 R8, RZ, RZ, 0x1 ;  /* 0x00000001ff087424 */ /* 0x000fe200078e00ff */
[----:B------:R-:W-:Y:S01]  /*6d40*/  ULDC UR4, c[0x0][0x600] ;  /* 0x0001800000047ab9 */ /* 0x000fe20000000800 */
[----:B------:R-:W-:Y:S01]  /*6d50*/  IMAD.MOV.U32 R0, RZ, RZ, RZ ;  /* 0x000000ffff007224 */ /* 0x000fe200078e00ff */
[----:B------:R-:W-:Y:S01]  /*6d60*/  UMOV UR7, 0x1 ;  /* 0x0000000100077882 */ /* 0x000fe20000000000 */
[----:B------:R-:W-:-:S02]  /*6d70*/  UIADD3 UR21, UR37, 0x1, URZ ;  /* 0x0000000125157890 */ /* 0x000fc4000fffe03f */
[----:B------:R-:W-:Y:S02]  /*6d80*/  ULOP3.LUT UR13, UR40, 0x2, URZ, 0xfc, !UPT ;  /* 0x00000002280d7892 */ /* 0x000fe4000f8efc3f */
[----:B------:R-:W-:Y:S02]  /*6d90*/  UIADD3 UR4, UR4, -0x1, URZ ;  /* 0xffffffff04047890 */ /* 0x000fe4000fffe03f */
[----:B------:R-:W-:Y:S02]  /*6da0*/  USHF.L.U32 UR5, UR7, UR5, URZ ;  /* 0x0000000507057299 */ /* 0x000fe4000800063f */
[----:B------:R-:W-:Y:S01]  /*6db0*/  ULOP3.LUT UR6, URZ, UR6, URZ, 0x33, !UPT ;  /* 0x000000063f067292 */ /* 0x000fe2000f8e333f */
[----:B------:R-:W-:-:S11]  /*6dc0*/  ULDC.64 UR30, c[0x0][0x198] ;  /* 0x00006600001e7ab9 */ /* 0x000fd60000000a00 */
.L_x_174:
[----:B------:R-:W-:-:S03]  /*6dd0*/  UMOV UR7, 0xffffffff ;  /* 0xffffffff00077882 */ /* 0x000fc60000000000 */
[----:B------:R-:W-:Y:S05]  /*6de0*/  BRA.DIV UR7, `(.L_x_163) ;  /* 0x00000012070c7947 */ /* 0x000fea000b800000 */
[----:B------:R-:W-:-:S13]  /*6df0*/  ELECT P6, URZ, PT ;  /* 0x00000000003f782f */ /* 0x000fda00038c0000 */
.L_x_187:
[----:B------:R-:W0:Y:S01]  /*6e00*/  LDC R3, c[0x0][0x28c] ;  /* 0x0000a300ff037b82 */ /* 0x000e220000000800 */
[----:B------:R-:W-:Y:S01]  /*6e10*/  BSSY B1, `(.L_x_164) ;  /* 0x0000044000017945 */ /* 0x000fe20003800000 */
[----:B0-----:R-:W-:-:S13]  /*6e20*/  ISETP.LT.OR P6, PT, R3, 0x1, !P6 ;  /* 0x000000010300780c */ /* 0x001fda00077c1670 */
[----:B------:R-:W-:Y:S05]  /*6e30*/  @P6 BRA `(.L_x_165) ;  /* 0x0000000400046947 */ /* 0x000fea0003800000 */
[----:B------:R-:W-:Y:S02]  /*6e40*/  IMAD.SHL.U32 R6, R2, 0x80, RZ ;  /* 0x0000008002067824 */ /* 0x000fe400078e00ff */
[----:B------:R-:W-:Y:S02]  /*6e50*/  IMAD.SHL.U32 R18, R18, 0x40, RZ ;  /* 0x0000004012127824 */ /* 0x000fe400078e00ff */
[----:B------:R-:W-:Y:S02]  /*6e60*/  IMAD.MOV.U32 R11, RZ, RZ, RZ ;  /* 0x000000ffff0b7224 */ /* 0x000fe400078e00ff */
[----:B------:R-:W-:Y:S02]  /*6e70*/  IMAD.U32 R12, RZ, RZ, UR21 ;  /* 0x00000015ff0c7e24 */ /* 0x000fe4000f8e00ff */
[----:B------:R-:W-:Y:S02]  /*6e80*/  IMAD.MOV.U32 R2, RZ, RZ, R8 ;  /* 0x000000ffff027224 */ /* 0x000fe400078e0008 */
[----:B------:R-:W-:-:S07]  /*6e90*/  IMAD.MOV.U32 R3, RZ, RZ, R0 ;  /* 0x000000ffff037224 */ /* 0x000fce00078e0000 */
.L_x_169:
[----:B------:R-:W0:Y:S01]  /*6ea0*/  S2R R5, SR_CgaCtaId ;  /* 0x0000000000057919 */ /* 0x000e220000008800 */
[----:B------:R-:W-:-:S04]  /*6eb0*/  MOV R4, 0x400 ;  /* 0x0000040000047802 */ /* 0x000fc80000000f00 */
[----:B0-----:R-:W-:Y:S02]  /*6ec0*/  LEA R10, R5, R4, 0x18 ;  /* 0x00000004050a7211 */ /* 0x001fe400078ec0ff */
[----:B------:R-:W-:Y:S01]  /*6ed0*/  SHF.L.U32 R4, R2, 0x1f, RZ ;  /* 0x0000001f02047819 */ /* 0x000fe200000006ff */
[----:B------:R-:W0:Y:S02]  /*6ee0*/  @!P3 LDC R5, c[0x0][0x500] ;  /* 0x00014000ff05bb82 */ /* 0x000e240000000800 */
[----:B------:R-:W-:-:S04]  /*6ef0*/  IMAD R7, R3, 0x8, R10 ;  /* 0x0000000803077824 */ /* 0x000fc800078e020a */
[----:B------:R-:W1:Y:S02]  /*6f00*/  SYNCS.PHASECHK.TRANS64.TRYWAIT P1, [R7+URZ+0x20], R4 ;  /* 0x00002004070075a7 */ /* 0x000e64000802017f */
[----:B-1----:R-:W-:Y:S05]  /*6f10*/  @!P1 BRA `(.L_x_166) ;  /* 0x0000000c00e09947 */ /* 0x002fea0003800000 */
.L_x_188:
[----:B------:R-:W-:Y:S01]  /*6f20*/  UPRMT UR7, UR13, 0x9910, URZ ;  /* 0x000099100d077896 */ /* 0x000fe2000800003f */
[----:B0-----:R0:W-:Y:S03]  /*6f30*/  @!P3 SYNCS.ARRIVE.TRANS64 RZ, [R7+URZ], R5 ;  /* 0x0000000507ffb9a7 */ /* 0x0011e6000800003f */
[----:B------:R-:W-:-:S06]  /*6f40*/  UISETP.NE.AND UP0, UPT, UR7, 0x2, UPT ;  /* 0x000000020700788c */ /* 0x000fcc000bf05270 */
[----:B------:R-:W-:-:S13]  /*6f50*/  PLOP3.LUT P1, PT, PT, PT, UP0, 0x80, 0x0 ;  /* 0x000000000000781c */ /* 0x000fda0003f2f008 */
[----:B0-----:R-:W-:Y:S05]  /*6f60*/  @P1 BRA `(.L_x_167) ;  /* 0x0000000000041947 */ /* 0x001fea0003800000 */
[----:B------:R-:W-:Y:S01]  /*6f70*/  BPT.TRAP 0x1 ;  /* 0x000000040000795c */ /* 0x000fe20000300000 */
.L_x_167:
[----:B------:R-:W-:Y:S05]  /*6f80*/  @P0 BRA `(.L_x_168) ;  /* 0x0000000000040947 */ /* 0x000fea0003800000 */
[----:B------:R-:W-:Y:S01]  /*6f90*/  BPT.TRAP 0x1 ;  /* 0x000000040000795c */ /* 0x000fe20000300000 */
.L_x_168:
[--C-:B-1----:R-:W-:Y:S01]  /*6fa0*/  IMAD R4, R3, 0x4000, R10.reuse ;  /* 0x0000400003047824 */ /* 0x102fe200078e020a */
[----:B------:R-:W-:Y:S01]  /*6fb0*/  R2UR UR34, R11 ;  /* 0x000000000b2272ca */ /* 0x000fe200000e0000 */
[----:B------:R-:W-:Y:S01]  /*6fc0*/  IMAD R10, R3, 0x8000, R10 ;  /* 0x00008000030a7824 */ /* 0x000fe200078e020a */
[----:B------:R-:W-:Y:S01]  /*6fd0*/  R2UR UR33, R7 ;  /* 0x00000000072172ca */ /* 0x000fe200000e0000 */
[----:B------:R-:W-:Y:S01]  /*6fe0*/  VIADD R12, R12, 0xffffffff ;  /* 0xffffffff0c0c7836 */ /* 0x000fe20000000000 */
[----:B------:R-:W-:Y:S01]  /*6ff0*/  R2UR UR24, R4 ;  /* 0x00000000041872ca */ /* 0x000fe200000e0000 */
[----:B------:R-:W-:Y:S01]  /*7000*/  UIADD3 UR14, UP0, UR30, 0xf0, URZ ;  /* 0x000000f01e0e7890 */ /* 0x000fe2000ff1e03f */
[----:B------:R-:W-:Y:S01]  /*7010*/  R2UR UR8, R10 ;  /* 0x000000000a0872ca */ /* 0x000fe200000e0000 */
[----:B------:R-:W-:Y:S01]  /*7020*/  UIADD3 UR42, UP1, UR30, 0x1f0, URZ ;  /* 0x000001f01e2a7890 */ /* 0x000fe2000ff3e03f */
[----:B------:R-:W-:Y:S01]  /*7030*/  R2UR UR36, R19 ;  /* 0x00000000132472ca */ /* 0x000fe200000e0000 */
[----:B------:R-:W-:Y:S01]  /*7040*/  UIADD3.X UR15, URZ, UR31, URZ, UP0, !UPT ;  /* 0x0000001f3f0f7290 */ /* 0x000fe200087fe43f */
[----:B------:R-:W-:Y:S01]  /*7050*/  R2UR UR35, R18 ;  /* 0x00000000122372ca */ /* 0x000fe200000e0000 */
[----:B------:R-:W-:Y:S01]  /*7060*/  UIADD3.X UR43, URZ, UR31, URZ, UP1, !UPT ;  /* 0x0000001f3f2b7290 */ /* 0x000fe20008ffe43f */
[----:B------:R-:W-:Y:S01]  /*7070*/  R2UR UR19, R6 ;  /* 0x00000000061372ca */ /* 0x000fe200000e0000 */
[----:B------:R-:W-:Y:S01]  /*7080*/  UIADD3 UR26, UR34, 0x40, URZ ;  /* 0x00000040221a7890 */ /* 0x000fe2000fffe03f */
[----:B------:R-:W-:Y:S01]  /*7090*/  ISETP.GT.AND P2, PT, R12, 0x1, PT ;  /* 0x000000010c00780c */ /* 0x000fe20003f44270 */
[----:B------:R-:W-:Y:S01]  /*70a0*/  VIADD R3, R3, 0x1 ;  /* 0x0000000103037836 */ /* 0x000fe20000000000 */
[----:B------:R-:W-:Y:S01]  /*70b0*/  UMOV UR22, 0x0 ;  /* 0x0000000000167882 */ /* 0x000fe20000000000 */
[----:B------:R-:W-:Y:S01]  /*70c0*/  UIADD3 UR32, UR24, 0x180, URZ ;  /* 0x0000018018207890 */ /* 0x000fe2000fffe03f */
[----:B------:R-:W-:Y:S01]  /*70d0*/  VIADD R11, R11, 0x80 ;  /* 0x000000800b0b7836 */ /* 0x000fe20000000000 */
[----:B------:R-:W-:Y:S01]  /*70e0*/  UIADD3 UR24, UR24, 0x2180, URZ ;  /* 0x0000218018187890 */ /* 0x000fe2000fffe03f */
[----:B------:R-:W-:Y:S01]  /*70f0*/  ISETP.NE.AND P1, PT, R3, 0x4, PT ;  /* 0x000000040300780c */ /* 0x000fe20003f25270 */
[----:B------:R-:W-:-:S02]  /*7100*/  UIADD3 UR16, UR8, 0x10180, URZ ;  /* 0x0001018008107890 */ /* 0x000fc4000fffe03f */
[----:B------:R-:W-:Y:S01]  /*7110*/  UIADD3 UR8, UR8, 0x14180, URZ ;  /* 0x0001418008087890 */ /* 0x000fe2000fffe03f */
[----:B------:R-:W-:Y:S01]  /*7120*/  SEL R5, RZ, 0x1, P1 ;  /* 0x00000001ff057807 */ /* 0x000fe20000800000 */
[----:B------:R-:W-:Y:S01]  /*7130*/  UMOV UR23, 0x10000000 ;  /* 0x1000000000177882 */ /* 0x000fe20000000000 */
[----:B------:R-:W-:Y:S01]  /*7140*/  UMOV UR25, UR33 ;  /* 0x0000002100197c82 */ /* 0x000fe20008000000 */
[----:B------:R-:W-:Y:S01]  /*7150*/  UMOV UR28, UR36 ;  /* 0x00000024001c7c82 */ /* 0x000fe20008000000 */
[----:B------:R-:W-:Y:S01]  /*7160*/  UMOV UR27, UR35 ;  /* 0x00000023001b7c82 */ /* 0x000fe20008000000 */
[----:B------:R-:W-:Y:S01]  /*7170*/  UMOV UR17, UR33 ;  /* 0x0000002100117c82 */ /* 0x000fe20008000000 */
[----:B------:R-:W-:Y:S01]  /*7180*/  UMOV UR18, UR34 ;  /* 0x0000002200127c82 */ /* 0x000fe20008000000 */
[----:B------:R-:W-:Y:S01]  /*7190*/  UMOV UR20, UR36 ;  /* 0x0000002400147c82 */ /* 0x000fe20008000000 */
[----:B------:R0:W-:Y:S01]  /*71a0*/  UTMALDG.3D [UR32], [UR14], desc[UR22] ;  /* 0x000016200e0075b4 */ /* 0x0001e20008011000 */
[----:B------:R-:W-:Y:S01]  /*71b0*/  UMOV UR9, UR33 ;  /* 0x0000002100097c82 */ /* 0x000fe20008000000 */
[----:B------:R-:W-:Y:S01]  /*71c0*/  UMOV UR11, UR19 ;  /* 0x00000013000b7c82 */ /* 0x000fe20008000000 */
[----:B------:R-:W-:Y:S01]  /*71d0*/  UMOV UR12, UR36 ;  /* 0x00000024000c7c82 */ /* 0x000fe20008000000 */
[----:B------:R-:W-:Y:S01]  /*71e0*/  UMOV UR10, UR26 ;  /* 0x0000001a000a7c82 */ /* 0x000fe20008000000 */
[----:B------:R-:W-:-:S02]  /*71f0*/  LOP3.LUT R2, R2, R5, RZ, 0x3c, !PT ;  /* 0x0000000502027212 */ /* 0x000fc400078e3cff */
[----:B------:R-:W-:Y:S01]  /*7200*/  SEL R3, R3, RZ, P1 ;  /* 0x000000ff03037207 */ /* 0x000fe20000800000 */
[----:B------:R0:W-:Y:S01]  /*7210*/  UTMALDG.3D [UR24], [UR14], desc[UR22] ;  /* 0x000016180e0075b4 */ /* 0x0001e20008011000 */
[----:B------:R0:W-:Y:S01]  /*7220*/  UTMALDG.3D [UR16], [UR42], desc[UR22] ;  /* 0x000016102a0075b4 */ /* 0x0001e20008011000 */
[----:B------:R0:W-:Y:S02]  /*7230*/  UTMALDG.3D [UR8], [UR42], desc[UR22] ;  /* 0x000016082a0075b4 */ /* 0x0001e40008011000 */
[----:B0-----:R-:W-:Y:S05]  /*7240*/  @P2 BRA `(.L_x_169) ;  /* 0xfffffffc00142947 */ /* 0x001fea000383ffff */
.L_x_165:
[----:B------:R-:W-:Y:S05]  /*7250*/  BSYNC B1 ;  /* 0x0000000000017941 */ /* 0x000fea0003800000 */
.L_x_164:
[----:B------:R-:W-:Y:S01]  /*7260*/  LOP3.LUT P4, RZ, R9, 0xff, RZ, 0xc0, !PT ;  /* 0x000000ff09ff7812 */ /* 0x000fe2000788c0ff */
[----:B------:R-:W-:Y:S01]  /*7270*/  VIADD R0, R0, UR37 ;  /* 0x0000002500007c36 */ /* 0x000fe20008000000 */
[----:B------:R-:W-:Y:S01]  /*7280*/  ULDC.64 UR8, c[0x0][0x650] ;  /* 0x0001940000087ab9 */ /* 0x000fe20000000a00 */
[----:B------:R-:W-:Y:S01]  /*7290*/  BSSY B1, `(.L_x_170) ;  /* 0x000006f000017945 */ /* 0x000fe20003800000 */
[----:B------:R-:W-:Y:S01]  /*72a0*/  IMAD.MOV.U32 R18, RZ, RZ, -0x1 ;  /* 0xffffffffff127424 */ /* 0x000fe200078e00ff */
[----:B------:R-:W-:Y:S01]  /*72b0*/  PRMT R9, RZ, 0x7610, R9 ;  /* 0x00007610ff097816 */ /* 0x000fe20000000009 */
[----:B------:R-:W-:Y:S01]  /*72c0*/  IMAD.MOV.U32 R19, RZ, RZ, -0x1 ;  /* 0xffffffffff137424 */ /* 0x000fe200078e00ff */
[C---:B------:R-:W-:Y:S02]  /*72d0*/  ISETP.GT.U32.AND P1, PT, R0.reuse, 0x3, PT ;  /* 0x000000030000780c */ /* 0x040fe40003f24070 */
[----:B------:R-:W-:Y:S02]  /*72e0*/  SHF.R.U32.HI R2, RZ, 0x2, R0 ;  /* 0x00000002ff027819 */ /* 0x000fe40000011600 */
[----:B------:R-:W-:-:S02]  /*72f0*/  LOP3.LUT R0, R0, 0x3, RZ, 0xc0, !PT ;  /* 0x0000000300007812 */ /* 0x000fc400078ec0ff */
[----:B------:R-:W0:Y:S01]  /*7300*/  @P4 S2R R4, SR_CgaCtaId ;  /* 0x0000000000044919 */ /* 0x000e220000008800 */
[----:B------:R-:W-:Y:S02]  /*7310*/  @P4 MOV R3, 0x400 ;  /* 0x0000040000034802 */ /* 0x000fe40000000f00 */
[----:B------:R-:W-:-:S04]  /*7320*/  LOP3.LUT R2, R2, 0x1, RZ, 0xc0, !PT ;  /* 0x0000000102027812 */ /* 0x000fc800078ec0ff */
[----:B------:R-:W-:Y:S02]  /*7330*/  ISETP.NE.U32.AND P2, PT, R2, 0x1, PT ;  /* 0x000000010200780c */ /* 0x000fe40003f45070 */
[----:B0-----:R-:W-:Y:S01]  /*7340*/  @P4 LEA R3, R4, R3, 0x18 ;  /* 0x0000000304034211 */ /* 0x001fe200078ec0ff */
[----:B------:R-:W-:-:S03]  /*7350*/  IMAD.U32 R4, RZ, RZ, UR37 ;  /* 0x00000025ff047e24 */ /* 0x000fc6000f8e00ff */
[----:B------:R0:W-:Y:S01]  /*7360*/  @P4 SYNCS.ARRIVE.TRANS64.A1T0 RZ, [R3+URZ+0x78], RZ ;  /* 0x000078ff03ff49a7 */ /* 0x0001e2000810003f */
[----:B------:R-:W-:Y:S02]  /*7370*/  IADD3 R16, P4, R16, UR52, RZ ;  /* 0x0000003410107c10 */ /* 0x000fe4000ff9e0ff */
[----:B------:R-:W-:Y:S02]  /*7380*/  ISETP.LT.U32.AND P1, PT, R4, 0x4, P1 ;  /* 0x000000040400780c */ /* 0x000fe40000f21070 */
[----:B------:R-:W-:Y:S02]  /*7390*/  IADD3.X R17, R17, UR39, RZ, P4, !PT ;  /* 0x0000002711117c10 */ /* 0x000fe4000a7fe4ff */
[----:B------:R-:W-:Y:S02]  /*73a0*/  ISETP.GE.U32.AND P4, PT, R16, UR8, PT ;  /* 0x0000000810007c0c */ /* 0x000fe4000bf86070 */
[----:B0-----:R-:W-:Y:S02]  /*73b0*/  SEL R3, RZ, 0x1, !P1 ;  /* 0x00000001ff037807 */ /* 0x001fe40004800000 */
[----:B------:R-:W-:-:S02]  /*73c0*/  ISETP.GE.U32.AND.EX P1, PT, R17, UR9, PT, P4 ;  /* 0x0000000911007c0c */ /* 0x000fc4000bf26140 */
[----:B------:R-:W-:-:S04]  /*73d0*/  ISETP.GT.U32.AND P2, PT, R4, 0x3, !P2 ;  /* 0x000000030400780c */ /* 0x000fc80005744070 */
[----:B------:R-:W-:-:S04]  /*73e0*/  SEL R2, RZ, 0x1, !P2 ;  /* 0x00000001ff027807 */ /* 0x000fc80005000000 */
[--C-:B------:R-:W-:Y:S01]  /*73f0*/  LOP3.LUT R8, R2, R8, R3.reuse, 0x96, !PT ;  /* 0x0000000802087212 */ /* 0x100fe200078e9603 */
[----:B------:R-:W-:Y:S01]  /*7400*/  IMAD.MOV.U32 R2, RZ, RZ, -0x1 ;  /* 0xffffffffff027424 */ /* 0x000fe200078e00ff */
[----:B------:R-:W-:Y:S01]  /*7410*/  PRMT R3, RZ, 0x7610, R3 ;  /* 0x00007610ff037816 */ /* 0x000fe20000000003 */
[----:B------:R-:W-:Y:S06]  /*7420*/  @P1 BRA `(.L_x_171) ;  /* 0x0000000400541947 */ /* 0x000fec0003800000 */
[----:B------:R-:W0:Y:S01]  /*7430*/  S2UR UR7, SR_CTAID.X ;  /* 0x00000000000779c3 */ /* 0x000e220000002500 */
[----:B------:R-:W-:Y:S01]  /*7440*/  ULDC.64 UR8, c[0x0][0x628] ;  /* 0x00018a0000087ab9 */ /* 0x000fe20000000a00 */
[----:B------:R-:W-:Y:S01]  /*7450*/  ULDC UR10, c[0x0][0x150] ;  /* 0x00005400000a7ab9 */ /* 0x000fe20000000800 */
[----:B------:R-:W-:Y:S01]  /*7460*/  ISETP.NE.U32.AND P1, PT, RZ, UR8, PT ;  /* 0x00000008ff007c0c */ /* 0x000fe2000bf25070 */
[----:B------:R-:W-:Y:S01]  /*7470*/  ULDC UR11, c[0x0][0x630] ;  /* 0x00018c00000b7ab9 */ /* 0x000fe20000000800 */
[----:B------:R-:W-:Y:S01]  /*7480*/  ULDC UR14, c[0x0][0x154] ;  /* 0x00005500000e7ab9 */ /* 0x000fe20000000800 */
[----:B------:R-:W-:Y:S01]  /*7490*/  IMAD.MOV.U32 R2, RZ, RZ, R16 ;  /* 0x000000ffff027224 */ /* 0x000fe200078e0010 */
[----:B------:R-:W-:Y:S01]  /*74a0*/  ISETP.NE.AND.EX P1, PT, RZ, UR9, PT, P1 ;  /* 0x00000009ff007c0c */ /* 0x000fe2000bf25310 */
[----:B------:R-:W1:Y:S01]  /*74b0*/  S2UR UR12, SR_CTAID.Y ;  /* 0x00000000000c79c3 */ /* 0x000e620000002600 */
[----:B0-----:R-:W-:-:S05]  /*74c0*/  I2FP.F32.U32 R3, UR7 ;  /* 0x0000000700037c45 */ /* 0x001fca0008201000 */
[----:B------:R-:W-:Y:S01]  /*74d0*/  FMUL R10, R3, UR10 ;  /* 0x0000000a030a7c20 */ /* 0x000fe20008400000 */
[----:B------:R-:W-:-:S05]  /*74e0*/  IMAD.MOV.U32 R3, RZ, RZ, R17 ;  /* 0x000000ffff037224 */ /* 0x000fca00078e0011 */
[----:B------:R-:W-:Y:S05]  /*74f0*/  @!P1 BRA `(.L_x_172) ;  /* 0x0000000000289947 */ /* 0x000fea0003800000 */
[----:B------:R-:W-:Y:S02]  /*7500*/  ULDC UR10, c[0x0][0x634] ;  /* 0x00018d00000a7ab9 */ /* 0x000fe40000000800 */
[----:B------:R-:W-:-:S05]  /*7510*/  IADD3 R7, P1, R16, UR10, RZ ;  /* 0x0000000a10077c10 */ /* 0x000fca000ff3e0ff */
[----:B------:R-:W-:-:S04]  /*7520*/  IMAD.X R11, RZ, RZ, R17, P1 ;  /* 0x000000ffff0b7224 */ /* 0x000fc800008e0611 */
[----:B------:R-:W-:-:S04]  /*7530*/  IMAD.WIDE.U32 R4, R11, UR8, RZ ;  /* 0x000000080b047c25 */ /* 0x000fc8000f8e00ff */
[----:B------:R-:W-:-:S04]  /*7540*/  IMAD.WIDE.U32 R4, P1, R7, UR9, R4 ;  /* 0x0000000907047c25 */ /* 0x000fc8000f820004 */
[----:B------:R-:W-:-:S04]  /*7550*/  IMAD.WIDE.U32 R6, R7, UR8, RZ ;  /* 0x0000000807067c25 */ /* 0x000fc8000f8e00ff */
[----:B------:R-:W-:Y:S01]  /*7560*/  IMAD.X R3, RZ, RZ, RZ, P1 ;  /* 0x000000ffff037224 */ /* 0x000fe200008e06ff */
[----:B------:R-:W-:Y:S01]  /*7570*/  IADD3 RZ, P1, R7, R4, RZ ;  /* 0x0000000407ff7210 */ /* 0x000fe20007f3e0ff */
[----:B------:R-:W-:-:S04]  /*7580*/  IMAD.MOV.U32 R2, RZ, RZ, R5 ;  /* 0x000000ffff027224 */ /* 0x000fc800078e0005 */
[----:B------:R-:W-:-:S08]  /*7590*/  IMAD.WIDE.U32.X R2, R11, UR9, R2, P1 ;  /* 0x000000090b027c25 */ /* 0x000fd000088e0402 */
.L_x_172:
[--C-:B------:R-:W-:Y:S01]  /*75a0*/  SHF.R.U64 R19, R2, UR11, R3.reuse ;  /* 0x0000000b02137c19 */ /* 0x100fe20008001203 */
[----:B------:R-:W0:Y:S01]  /*75b0*/  F2I.U32.TRUNC.NTZ R10, R10 ;  /* 0x0000000a000a7305 */ /* 0x000e22000020f000 */
[----:B------:R-:W-:Y:S01]  /*75c0*/  SHF.R.U32.HI R2, RZ, UR11, R3 ;  /* 0x0000000bff027c19 */ /* 0x000fe20008011603 */
[----:B------:R-:W-:Y:S01]  /*75d0*/  ULDC.64 UR8, c[0x0][0x620] ;  /* 0x0001880000087ab9 */ /* 0x000fe20000000a00 */
[----:B------:R-:W-:Y:S01]  /*75e0*/  IADD3 R5, P1, RZ, -R19, RZ ;  /* 0x80000013ff057210 */ /* 0x000fe20007f3e0ff */
[----:B------:R-:W2:Y:S01]  /*75f0*/  LDC R15, c[0x0][0x610] ;  /* 0x00018400ff0f7b82 */ /* 0x000ea20000000800 */
[----:B-1----:R-:W-:Y:S01]  /*7600*/  I2FP.F32.U32 R4, UR12 ;  /* 0x0000000c00047c45 */ /* 0x002fe20008201000 */
[----:B------:R-:W-:Y:S01]  /*7610*/  ULDC UR11, c[0x0][0x658] ;  /* 0x00019600000b7ab9 */ /* 0x000fe20000000800 */
[----:B------:R-:W-:Y:S01]  /*7620*/  ULDC UR16, c[0x0][0x648] ;  /* 0x0001920000107ab9 */ /* 0x000fe20000000800 */
[----:B------:R-:W-:Y:S02]  /*7630*/  IMAD.X R2, RZ, RZ, ~R2, P1 ;  /* 0x000000ffff027224 */ /* 0x000fe400008e0e02 */
[----:B------:R-:W-:Y:S01]  /*7640*/  FMUL R6, R4, UR14 ;  /* 0x0000000e04067c20 */ /* 0x000fe20008400000 */
[----:B------:R-:W-:Y:S01]  /*7650*/  ULDC.64 UR14, c[0x0][0x640] ;  /* 0x00019000000e7ab9 */ /* 0x000fe20000000a00 */
[----:B------:R-:W-:Y:S01]  /*7660*/  IMAD R4, R2, UR8, RZ ;  /* 0x0000000802047c24 */ /* 0x000fe2000f8e02ff */
[----:B------:R-:W-:Y:S01]  /*7670*/  ISETP.NE.U32.AND P1, PT, RZ, UR14, PT ;  /* 0x0000000eff007c0c */ /* 0x000fe2000bf25070 */
[C---:B------:R-:W-:Y:S01]  /*7680*/  IMAD.WIDE.U32 R2, R5.reuse, UR8, R16 ;  /* 0x0000000805027c25 */ /* 0x040fe2000f8e0010 */
[----:B0-----:R-:W-:Y:S01]  /*7690*/  R2UR UR8, R10 ;  /* 0x000000000a0872ca */ /* 0x001fe200000e0000 */
[----:B------:R-:W0:Y:S01]  /*76a0*/  F2I.U32.TRUNC.NTZ R6, R6 ;  /* 0x0000000600067305 */ /* 0x000e22000020f000 */
[----:B------:R-:W-:Y:S01]  /*76b0*/  ISETP.NE.AND.EX P1, PT, RZ, UR15, PT, P1 ;  /* 0x0000000fff007c0c */ /* 0x000fe2000bf25310 */
[----:B------:R-:W-:Y:S01]  /*76c0*/  IMAD R5, R5, UR9, R4 ;  /* 0x0000000905057c24 */ /* 0x000fe2000f8e0204 */
[----:B------:R-:W-:-:S03]  /*76d0*/  ULDC UR9, c[0x0][0x618] ;  /* 0x0001860000097ab9 */ /* 0x000fc60000000800 */
[----:B------:R-:W-:-:S05]  /*76e0*/  IMAD.IADD R3, R3, 0x1, R5 ;  /* 0x0000000103037824 */ /* 0x000fca00078e0205 */
[--C-:B------:R-:W-:Y:S02]  /*76f0*/  SHF.R.U64 R10, R2, UR9, R3.reuse ;  /* 0x00000009020a7c19 */ /* 0x100fe40008001203 */
[----:B------:R-:W-:Y:S01]  /*7700*/  SHF.R.U32.HI R3, RZ, UR9, R3 ;  /* 0x00000009ff037c19 */ /* 0x000fe20008011603 */
[----:B------:R-:W-:Y:S01]  /*7710*/  ULDC UR9, c[0x0][0x608] ;  /* 0x0001820000097ab9 */ /* 0x000fe20000000800 */
[----:B0-----:R-:W-:Y:S02]  /*7720*/  R2UR UR10, R6 ;  /* 0x00000000060a72ca */ /* 0x001fe400000e0000 */
[--C-:B------:R-:W-:Y:S02]  /*7730*/  SHF.R.U64 R12, R10, UR9, R3.reuse ;  /* 0x000000090a0c7c19 */ /* 0x100fe40008001203 */
[----:B------:R-:W-:Y:S01]  /*7740*/  SHF.R.U32.HI R3, RZ, UR9, R3 ;  /* 0x00000009ff037c19 */ /* 0x000fe20008011603 */
[----:B------:R-:W-:-:S03]  /*7750*/  UIADD3 UR9, -UR8, URZ, URZ ;  /* 0x0000003f08097290 */ /* 0x000fc6000fffe13f */
[--C-:B------:R-:W-:Y:S01]  /*7760*/  SHF.R.U64 R13, R12, UR11, R3.reuse ;  /* 0x0000000b0c0d7c19 */ /* 0x100fe20008001203 */
[----:B------:R-:W-:Y:S01]  /*7770*/  ULDC UR8, c[0x0][0x144] ;  /* 0x0000510000087ab9 */ /* 0x000fe20000000800 */
[----:B------:R-:W-:-:S03]  /*7780*/  SHF.R.U32.HI R3, RZ, UR11, R3 ;  /* 0x0000000bff037c19 */ /* 0x000fc60008011603 */
[----:B------:R-:W-:Y:S01]  /*7790*/  IMAD.MOV.U32 R2, RZ, RZ, R13 ;  /* 0x000000ffff027224 */ /* 0x000fe200078e000d */
[----:B------:R-:W-:Y:S06]  /*77a0*/  @!P1 BRA `(.L_x_173) ;  /* 0x0000000000289947 */ /* 0x000fec0003800000 */
        /* <DEDUP_REMOVED lines=10> */
.L_x_173:
[----:B------:R-:W-:Y:S01]  /*7850*/  UISETP.NE.AND UP0, UPT, UR38, URZ, UPT ;  /* 0x0000003f2600728c */ /* 0x000fe2000bf05270 */
[----:B------:R-:W-:Y:S01]  /*7860*/  SHF.R.U64 R3, R2, UR16, R3 ;  /* 0x0000001002037c19 */ /* 0x000fe20008001203 */
[----:B------:R-:W-:Y:S01]  /*7870*/  UIADD3 UR10, -UR10, URZ, URZ ;  /* 0x0000003f0a0a7290 */ /* 0x000fe2000fffe13f */
[----:B------:R-:W-:Y:S01]  /*7880*/  LOP3.LUT R2, R12, UR6, RZ, 0xc0, !PT ;  /* 0x000000060c027c12 */ /* 0x000fe2000f8ec0ff */
[----:B------:R-:W-:Y:S01]  /*7890*/  UIMAD UR7, UR8, UR9, UR7 ;  /* 0x00000009080772a4 */ /* 0x000fe2000f8e0207 */
[----:B------:R-:W-:Y:S01]  /*78a0*/  LOP3.LUT R5, R10, UR4, RZ, 0xc0, !PT ;  /* 0x000000040a057c12 */ /* 0x000fe2000f8ec0ff */
[----:B------:R-:W-:Y:S01]  /*78b0*/  IMAD.MOV R4, RZ, RZ, -R3 ;  /* 0x000000ffff047224 */ /* 0x000fe200078e0a03 */
[----:B------:R-:W-:Y:S01]  /*78c0*/  ULDC UR8, c[0x0][0x148] ;  /* 0x0000520000087ab9 */ /* 0x000fe20000000800 */
[----:B------:R-:W-:Y:S01]  /*78d0*/  IMAD R18, R3, UR5, R2 ;  /* 0x0000000503127c24 */ /* 0x000fe2000f8e0202 */
[----:B------:R-:W-:Y:S01]  /*78e0*/  PLOP3.LUT P1, PT, PT, PT, UP0, 0x80, 0x0 ;  /* 0x000000000000781c */ /* 0x000fe20003f2f008 */
[----:B------:R-:W-:Y:S01]  /*78f0*/  IMAD.MOV.U32 R3, RZ, RZ, 0x1 ;  /* 0x00000001ff037424 */ /* 0x000fe200078e00ff */
[----:B------:R-:W-:-:S03]  /*7900*/  @UP0 UIMAD UR7, UR8, UR10, UR12 ;  /* 0x0000000a080702a4 */ /* 0x000fc6000f8e020c */
[----:B------:R-:W-:Y:S02]  /*7910*/  ULDC UR8, c[0x0][0x638] ;  /* 0x00018e0000087ab9 */ /* 0x000fe40000000800 */
[----:B------:R-:W-:Y:S02]  /*7920*/  IMAD R2, R4, UR8, R13 ;  /* 0x0000000804027c24 */ /* 0x000fe4000f8e020d */
[----:B--2---:R-:W-:Y:S01]  /*7930*/  IMAD R18, R18, R15, UR7 ;  /* 0x0000000712127e24 */ /* 0x004fe2000f8e020f */
[----:B------:R-:W-:Y:S02]  /*7940*/  ULDC UR7, c[0x0][0x600] ;  /* 0x0001800000077ab9 */ /* 0x000fe40000000800 */
[----:B------:R-:W-:-:S05]  /*7950*/  IMAD R5, R2, UR7, R5 ;  /* 0x0000000702057c24 */ /* 0x000fca000f8e0205 */
[----:B------:R-:W-:Y:S02]  /*7960*/  SEL R2, R5, R18, !P1 ;  /* 0x0000001205027207 */ /* 0x000fe40004800000 */
[----:B------:R-:W-:-:S07]  /*7970*/  SEL R18, R18, R5, !P1 ;  /* 0x0000000512127207 */ /* 0x000fce0004800000 */
.L_x_171:
[----:B------:R-:W-:Y:S05]  /*7980*/  BSYNC B1 ;  /* 0x0000000000017941 */ /* 0x000fea0003800000 */
.L_x_170:
[----:B------:R-:W-:-:S13]  /*7990*/  LOP3.LUT P1, RZ, R3, 0xff, RZ, 0xc0, !PT ;  /* 0x000000ff03ff7812 */ /* 0x000fda000782c0ff */
[----:B------:R-:W-:Y:S05]  /*79a0*/  @P1 BRA `(.L_x_174) ;  /* 0xfffffff400081947 */ /* 0x000fea000383ffff */
[----:B------:R-:W-:Y:S05]  /*79b0*/  BSYNC B0 ;  /* 0x0000000000007941 */ /* 0x000fea0003800000 */
.L_x_162:
[----:B------:R-:W-:-:S03]  /*79c0*/  UMOV UR7, 0xffffffff ;  /* 0xffffffff00077882 */ /* 0x000fc60000000000 */
[----:B------:R-:W-:Y:S05]  /*79d0*/  BRA.DIV UR7, `(.L_x_175) ;  /* 0x0000000607447947 */ /* 0x000fea000b800000 */
[----:B------:R-:W-:-:S13]  /*79e0*/  ELECT P6, URZ, PT ;  /* 0x00000000003f782f */ /* 0x000fda00038c0000 */
.L_x_191:
[----:B------:R-:W-:Y:S04]  /*79f0*/  BSSY B0, `(.L_x_176) ;  /* 0x000002c000007945 */ /* 0x000fe80003800000 */
[----:B------:R-:W-:Y:S05]  /*7a00*/  @!P6 BRA `(.L_x_177) ;  /* 0x0000000000a8e947 */ /* 0x000fea0003800000 */
[----:B------:R-:W-:-:S04]  /*7a10*/  ULOP3.LUT UR7, UR40, 0x2, URZ, 0xfc, !UPT ;  /* 0x0000000228077892 */ /* 0x000fc8000f8efc3f */
[----:B------:R-:W-:-:S06]  /*7a20*/  UISETP.NE.AND UP0, UPT, UR7, 0x3, UPT ;  /* 0x000000030700788c */ /* 0x000fcc000bf05270 */
[----:B------:R-:W-:-:S13]  /*7a30*/  PLOP3.LUT P0, PT, PT, PT, UP0, 0x80, 0x0 ;  /* 0x000000000000781c */ /* 0x000fda0003f0f008 */
[----:B------:R-:W-:Y:S05]  /*7a40*/  @!P0 BRA `(.L_x_178) ;  /* 0x0000000000048947 */ /* 0x000fea0003800000 */
[----:B------:R-:W-:Y:S01]  /*7a50*/  BPT.TRAP 0x1 ;  /* 0x000000040000795c */ /* 0x000fe20000300000 */
.L_x_178:
[----:B------:R-:W0:Y:S01]  /*7a60*/  S2R R3, SR_CgaCtaId ;  /* 0x0000000000037919 */ /* 0x000e220000008800 */
[----:B------:R-:W-:-:S04]  /*7a70*/  MOV R2, 0x400 ;  /* 0x0000040000027802 */ /* 0x000fc80000000f00 */
[----:B0-----:R-:W-:Y:S02]  /*7a80*/  LEA R3, R3, R2, 0x18 ;  /* 0x0000000203037211 */ /* 0x001fe400078ec0ff */
[----:B------:R-:W-:-:S03]  /*7a90*/  SHF.L.U32 R2, R8, 0x1f, RZ ;  /* 0x0000001f08027819 */ /* 0x000fc600000006ff */
[----:B------:R-:W-:-:S04]  /*7aa0*/  VIADD R3, R3, 0x20 ;  /* 0x0000002003037836 */ /* 0x000fc80000000000 */
[C---:B------:R-:W-:Y:S02]  /*7ab0*/  IMAD R7, R0.reuse, 0x8, R3 ;  /* 0x0000000800077824 */ /* 0x040fe400078e0203 */
[----:B------:R-:W-:Y:S02]  /*7ac0*/  VIADD R0, R0, 0x1 ;  /* 0x0000000100007836 */ /* 0x000fe40000000000 */
[----:B------:R-:W0:Y:S03]  /*7ad0*/  SYNCS.PHASECHK.TRANS64.TRYWAIT P0, [R7+URZ], R2 ;  /* 0x00000002070075a7 */ /* 0x000e26000800017f */
[----:B------:R-:W-:-:S04]  /*7ae0*/  ISETP.NE.AND P1, PT, R0, 0x4, PT ;  /* 0x000000040000780c */ /* 0x000fc80003f25270 */
[----:B------:R-:W-:Y:S02]  /*7af0*/  SEL R5, RZ, 0x1, P1 ;  /* 0x00000001ff057807 */ /* 0x000fe40000800000 */
[----:B------:R-:W-:Y:S02]  /*7b00*/  SEL R0, R0, RZ, P1 ;  /* 0x000000ff00007207 */ /* 0x000fe40000800000 */
[----:B------:R-:W-:-:S03]  /*7b10*/  LOP3.LUT R5, R8, R5, RZ, 0x3c, !PT ;  /* 0x0000000508057212 */ /* 0x000fc600078e3cff */
[----:B------:R-:W-:Y:S01]  /*7b20*/  IMAD R9, R0, 0x8, R3 ;  /* 0x0000000800097824 */ /* 0x000fe200078e0203 */
[----:B------:R-:W-:Y:S01]  /*7b30*/  SHF.L.U32 R4, R5, 0x1f, RZ ;  /* 0x0000001f05047819 */ /* 0x000fe200000006ff */
[----:B0-----:R-:W-:Y:S06]  /*7b40*/  @!P0 BRA `(.L_x_179) ;  /* 0x0000000400088947 */ /* 0x001fec0003800000 */
.L_x_192:
[----:B------:R-:W1:Y:S01]  /*7b50*/  SYNCS.PHASECHK.TRANS64.TRYWAIT P0, [R9+URZ], R4 ;  /* 0x00000004090075a7 */ /* 0x000e62000800017f */
[----:B------:R-:W-:-:S05]  /*7b60*/  VIADD R0, R0, 0x1 ;  /* 0x0000000100007836 */ /* 0x000fca0000000000 */
[----:B------:R-:W-:-:S04]  /*7b70*/  ISETP.NE.AND P1, PT, R0, 0x4, PT ;  /* 0x000000040000780c */ /* 0x000fc80003f25270 */
[----:B0-----:R-:W-:Y:S02]  /*7b80*/  SEL R2, RZ, 0x1, P1 ;  /* 0x00000001ff027807 */ /* 0x001fe40000800000 */
[----:B------:R-:W-:Y:S02]  /*7b90*/  SEL R0, R0, RZ, P1 ;  /* 0x000000ff00007207 */ /* 0x000fe40000800000 */
[----:B------:R-:W-:-:S03]  /*7ba0*/  LOP3.LUT R7, R5, R2, RZ, 0x3c, !PT ;  /* 0x0000000205077212 */ /* 0x000fc600078e3cff */
[----:B------:R-:W-:Y:S01]  /*7bb0*/  IMAD R6, R0, 0x8, R3 ;  /* 0x0000000800067824 */ /* 0x000fe200078e0203 */
[----:B------:R-:W-:Y:S01]  /*7bc0*/  SHF.L.U32 R5, R7, 0x1f, RZ ;  /* 0x0000001f07057819 */ /* 0x000fe200000006ff */
[----:B-1----:R-:W-:Y:S06]  /*7bd0*/  @!P0 BRA `(.L_x_180) ;  /* 0x0000000000f88947 */ /* 0x002fec0003800000 */
.L_x_193:
[----:B------:R-:W1:Y:S01]  /*7be0*/  SYNCS.PHASECHK.TRANS64.TRYWAIT P0, [R6+URZ], R5 ;  /* 0x00000005060075a7 */ /* 0x000e62000800017f */
[----:B------:R-:W-:-:S05]  /*7bf0*/  VIADD R0, R0, 0x1 ;  /* 0x0000000100007836 */ /* 0x000fca0000000000 */
[----:B------:R-:W-:-:S04]  /*7c00*/  ISETP.NE.AND P1, PT, R0, 0x4, PT ;  /* 0x000000040000780c */ /* 0x000fc80003f25270 */
[----:B------:R-:W-:Y:S02]  /*7c10*/  SEL R2, RZ, 0x1, P1 ;  /* 0x00000001ff027807 */ /* 0x000fe40000800000 */
[----:B------:R-:W-:Y:S02]  /*7c20*/  SEL R0, R0, RZ, P1 ;  /* 0x000000ff00007207 */ /* 0x000fe40000800000 */
[----:B------:R-:W-:Y:S01]  /*7c30*/  LOP3.LUT R2, R7, R2, RZ, 0x3c, !PT ;  /* 0x0000000207027212 */ /* 0x000fe200078e3cff */
[----:B-1----:R-:W-:Y:S06]  /*7c40*/  @!P0 BRA `(.L_x_181) ;  /* 0x0000000000f08947 */ /* 0x002fec0003800000 */
.L_x_194:
[----:B------:R-:W-:Y:S01]  /*7c50*/  IMAD R3, R0, 0x8, R3 ;  /* 0x0000000800037824 */ /* 0x000fe200078e0203 */
[----:B------:R-:W-:-:S07]  /*7c60*/  SHF.L.U32 R0, R2, 0x1f, RZ ;  /* 0x0000001f02007819 */ /* 0x000fce00000006ff */
.L_x_182:
[----:B--2---:R2:W3:Y:S02]  /*7c70*/  SYNCS.PHASECHK.TRANS64.TRYWAIT P0, [R3+URZ], R0 ;  /* 0x00000000030075a7 */ /* 0x0044e4000800017f */
[----:B---3--:R-:W-:Y:S05]  /*7c80*/  @!P0 NANOSLEEP.SYNCS 0x989680 ;  /* 0x009896800000895d */ /* 0x008fea0003900000 */
[----:B------:R-:W3:Y:S02]  /*7c90*/  @!P0 SYNCS.PHASECHK.TRANS64 P0, [R3+URZ], R0 ;  /* 0x00000000030085a7 */ /* 0x000ee4000800007f */
[----:B---3--:R-:W-:Y:S05]  /*7ca0*/  @!P0 BRA `(.L_x_182) ;  /* 0xfffffffc00f08947 */ /* 0x008fea000383ffff */
.L_x_177:
[----:B------:R-:W-:Y:S05]  /*7cb0*/  BSYNC B0 ;  /* 0x0000000000007941 */ /* 0x000fea0003800000 */
.L_x_176:
[----:B------:R-:W-:Y:S05]  /*7cc0*/  EXIT ;  /* 0x000000000000794d */ /* 0x000fea0003800000 */
.L_x_14:
[----:B0-----:R0:W1:Y:S02]  /*7cd0*/  SYNCS.PHASECHK.TRANS64.TRYWAIT P0, [R95+URZ+-0x8], R0 ;  /* 0xfffff8005f0075a7 */ /* 0x001064000800017f */
[----:B-1----:R-:W-:Y:S05]  /*7ce0*/  @!P0 NANOSLEEP.SYNCS 0x989680 ;  /* 0x009896800000895d */ /* 0x002fea0003900000 */
[----:B------:R-:W1:Y:S02]  /*7cf0*/  @!P0 SYNCS.PHASECHK.TRANS64 P0, [R95+URZ+-0x8], R0 ;  /* 0xfffff8005f0085a7 */ /* 0x000e64000800007f */
[----:B-1----:R-:W-:Y:S05]  /*7d00*/  @!P0 BRA `(.L_x_14) ;  /* 0xfffffffc00f08947 */ /* 0x002fea000383ffff */
[----:B------:R-:W-:Y:S05]  /*7d10*/  BRA `(.L_x_183) ;  /* 0xffffff98004c7947 */ /* 0x000fea000383ffff */
.L_x_19:
[----:B-1----:R1:W2:Y:S02]  /*7d20*/  SYNCS.PHASECHK.TRANS64.TRYWAIT P1, [R3+URZ], R0 ;  /* 0x00000000030075a7 */ /* 0x0022a4000802017f */
[----:B--2---:R-:W-:Y:S05]  /*7d30*/  @!P1 NANOSLEEP.SYNCS 0x989680 ;  /* 0x009896800000995d */ /* 0x004fea0003900000 */
[----:B------:R-:W2:Y:S02]  /*7d40*/  @!P1 SYNCS.PHASECHK.TRANS64 P1, [R3+URZ], R0 ;  /* 0x00000000030095a7 */ /* 0x000ea4000802007f */
[----:B--2---:R-:W-:Y:S05]  /*7d50*/  @!P1 BRA `(.L_x_19) ;  /* 0xfffffffc00f09947 */ /* 0x004fea000383ffff */
[----:B------:R-:W-:Y:S05]  /*7d60*/  BRA `(.L_x_18) ;  /* 0xffffff9800c47947 */ /* 0x000fea000383ffff */
.L_x_24:
[----:B-1----:R-:W-:-:S04]  /*7d70*/  IMAD.U32 R4, RZ, RZ, UR4 ;  /* 0x00000004ff047e24 */ /* 0x002fc8000f8e00ff */
[----:B------:R1:W2:Y:S03]  /*7d80*/  SYNCS.PHASECHK.TRANS64.TRYWAIT P1, [R4+URZ], R3 ;  /* 0x00000003040075a7 */ /* 0x0002a6000802017f */
[----:B--2---:R-:W-:Y:S05]  /*7d90*/  @!P1 NANOSLEEP.SYNCS 0x989680 ;  /* 0x009896800000995d */ /* 0x004fea0003900000 */
[----:B------:R-:W2:Y:S02]  /*7da0*/  @!P1 SYNCS.PHASECHK.TRANS64 P1, [R4+URZ], R3 ;  /* 0x00000003040095a7 */ /* 0x000ea4000802007f */
[----:B--2---:R-:W-:Y:S05]  /*7db0*/  @!P1 BRA `(.L_x_24) ;  /* 0xfffffffc00ec9947 */ /* 0x004fea000383ffff */
[----:B------:R-:W-:Y:S05]  /*7dc0*/  BRA `(.L_x_23) ;  /* 0xffffffa000047947 */ /* 0x000fea000383ffff */
.L_x_30:
[----:B0-----:R0:W1:Y:S02]  /*7dd0*/  SYNCS.PHASECHK.TRANS64.TRYWAIT P0, [R95+URZ+0x8], R0 ;  /* 0x000008005f0075a7 */ /* 0x001064000800017f */
[----:B-1----:R-:W-:Y:S05]  /*7de0*/  @!P0 NANOSLEEP.SYNCS 0x989680 ;  /* 0x009896800000895d */ /* 0x002fea0003900000 */
[----:B------:R-:W1:Y:S02]  /*7df0*/  @!P0 SYNCS.PHASECHK.TRANS64 P0, [R95+URZ+0x8], R0 ;  /* 0x000008005f0085a7 */ /* 0x000e64000800007f */
[----:B-1----:R-:W-:Y:S05]  /*7e00*/  @!P0 BRA `(.L_x_30) ;  /* 0xfffffffc00f08947 */ /* 0x002fea000383ffff */
[----:B------:R-:W-:Y:S05]  /*7e10*/  BRA `(.L_x_184) ;  /* 0xffffffa4007c7947 */ /* 0x000fea000383ffff */
.L_x_163:
[----:B------:R-:W-:Y:S01]  /*7e20*/  BSSY B1, `(.L_x_185) ;  /* 0x0000006000017945 */ /* 0x000fe20003800000 */
[----:B------:R-:W-:-:S07]  /*7e30*/  IMAD.MOV.U32 R15, RZ, RZ, -0x1 ;  /* 0xffffffffff0f7424 */ /* 0x000fce00078e00ff */
[----:B------:R-:W-:Y:S05]  /*7e40*/  WARPSYNC.COLLECTIVE R15, `(.L_x_186) ;  /* 0x000000000f0c7348 */ /* 0x000fea0003c00000 */
[----:B------:R-:W-:Y:S02]  /*7e50*/  ELECT P6, UR62, PT ;  /* 0x00000000003e782f */ /* 0x000fe400038c0000 */
[----:B------:R-:W-:Y:S01]  /*7e60*/  MOV R14, UR62 ;  /* 0x0000003e000e7c02 */ /* 0x000fe20008000f00 */
[----:B------:R-:W-:Y:S10]  /*7e70*/  ENDCOLLECTIVE ;  /* 0x000000000000791b */ /* 0x000ff40003800000 */
.L_x_186:
[----:B------:R-:W-:Y:S05]  /*7e80*/  BSYNC B1 ;  /* 0x0000000000017941 */ /* 0x000fea0003800000 */
.L_x_185:
[----:B------:R-:W-:Y:S05]  /*7e90*/  BRA `(.L_x_187) ;  /* 0xffffffec00d87947 */ /* 0x000fea000383ffff */
.L_x_166:
[----:B-1----:R1:W2:Y:S02]  /*7ea0*/  SYNCS.PHASECHK.TRANS64.TRYWAIT P1, [R7+URZ+0x20], R4 ;  /* 0x00002004070075a7 */ /* 0x0022a4000802017f */
[----:B--2---:R-:W-:Y:S05]  /*7eb0*/  @!P1 NANOSLEEP.SYNCS 0x989680 ;  /* 0x009896800000995d */ /* 0x004fea0003900000 */
[----:B------:R-:W2:Y:S02]  /*7ec0*/  @!P1 SYNCS.PHASECHK.TRANS64 P1, [R7+URZ+0x20], R4 ;  /* 0x00002004070095a7 */ /* 0x000ea4000802007f */
[----:B--2---:R-:W-:Y:S05]  /*7ed0*/  @!P1 BRA `(.L_x_166) ;  /* 0xfffffffc00f09947 */ /* 0x004fea000383ffff */
[----:B------:R-:W-:Y:S05]  /*7ee0*/  BRA `(.L_x_188) ;  /* 0xfffffff0000c7947 */ /* 0x000fea000383ffff */
.L_x_175:
[----:B------:R-:W-:Y:S01]  /*7ef0*/  BSSY B0, `(.L_x_189) ;  /* 0x0000006000007945 */ /* 0x000fe20003800000 */
[----:B------:R-:W-:-:S07]  /*7f00*/  IMAD.MOV.U32 R15, RZ, RZ, -0x1 ;  /* 0xffffffffff0f7424 */ /* 0x000fce00078e00ff */
[----:B------:R-:W-:Y:S05]  /*7f10*/  WARPSYNC.COLLECTIVE R15, `(.L_x_190) ;  /* 0x000000000f0c7348 */ /* 0x000fea0003c00000 */
[----:B------:R-:W-:Y:S02]  /*7f20*/  ELECT P6, UR62, PT ;  /* 0x00000000003e782f */ /* 0x000fe400038c0000 */
[----:B------:R-:W-:Y:S01]  /*7f30*/  MOV R14, UR62 ;  /* 0x0000003e000e7c02 */ /* 0x000fe20008000f00 */
[----:B------:R-:W-:Y:S10]  /*7f40*/  ENDCOLLECTIVE ;  /* 0x000000000000791b */ /* 0x000ff40003800000 */
.L_x_190:
[----:B------:R-:W-:Y:S05]  /*7f50*/  BSYNC B0 ;  /* 0x0000000000007941 */ /* 0x000fea0003800000 */
.L_x_189:
[----:B------:R-:W-:Y:S05]  /*7f60*/  BRA `(.L_x_191) ;  /* 0xfffffff800a07947 */ /* 0x000fea000383ffff */
.L_x_179:
[----:B0-----:R0:W1:Y:S02]  /*7f70*/  SYNCS.PHASECHK.TRANS64.TRYWAIT P0, [R7+URZ], R2 ;  /* 0x00000002070075a7 */ /* 0x001064000800017f */
[----:B-1----:R-:W-:Y:S05]  /*7f80*/  @!P0 NANOSLEEP.SYNCS 0x989680 ;  /* 0x009896800000895d */ /* 0x002fea0003900000 */
[----:B------:R-:W1:Y:S02]  /*7f90*/  @!P0 SYNCS.PHASECHK.TRANS64 P0, [R7+URZ], R2 ;  /* 0x00000002070085a7 */ /* 0x000e64000800007f */
[----:B-1----:R-:W-:Y:S05]  /*7fa0*/  @!P0 BRA `(.L_x_179) ;  /* 0xfffffffc00f08947 */ /* 0x002fea000383ffff */
[----:B------:R-:W-:Y:S05]  /*7fb0*/  BRA `(.L_x_192) ;  /* 0xfffffff800e47947 */ /* 0x000fea000383ffff */
.L_x_180:
[----:B0-----:R0:W1:Y:S02]  /*7fc0*/  SYNCS.PHASECHK.TRANS64.TRYWAIT P0, [R9+URZ], R4 ;  /* 0x00000004090075a7 */ /* 0x001064000800017f */
[----:B-1----:R-:W-:Y:S05]  /*7fd0*/  @!P0 NANOSLEEP.SYNCS 0x989680 ;  /* 0x009896800000895d */ /* 0x002fea0003900000 */
[----:B------:R-:W1:Y:S02]  /*7fe0*/  @!P0 SYNCS.PHASECHK.TRANS64 P0, [R9+URZ], R4 ;  /* 0x00000004090085a7 */ /* 0x000e64000800007f */
[----:B-1----:R-:W-:Y:S05]  /*7ff0*/  @!P0 BRA `(.L_x_180) ;  /* 0xfffffffc00f08947 */ /* 0x002fea000383ffff */
[----:B------:R-:W-:Y:S05]  /*8000*/  BRA `(.L_x_193) ;  /* 0xfffffff800f47947 */ /* 0x000fea000383ffff */
.L_x_181:
[----:B-1----:R1:W2:Y:S02]  /*8010*/  SYNCS.PHASECHK.TRANS64.TRYWAIT P0, [R6+URZ], R5 ;  /* 0x00000005060075a7 */ /* 0x0022a4000800017f */
[----:B--2---:R-:W-:Y:S05]  /*8020*/  @!P0 NANOSLEEP.SYNCS 0x989680 ;  /* 0x009896800000895d */ /* 0x004fea0003900000 */
[----:B------:R-:W2:Y:S02]  /*8030*/  @!P0 SYNCS.PHASECHK.TRANS64 P0, [R6+URZ], R5 ;  /* 0x00000005060085a7 */ /* 0x000ea4000800007f */
[----:B--2---:R-:W-:Y:S05]  /*8040*/  @!P0 BRA `(.L_x_181) ;  /* 0xfffffffc00f08947 */ /* 0x004fea000383ffff */
[----:B------:R-:W-:Y:S05]  /*8050*/  BRA `(.L_x_194) ;  /* 0xfffffff800fc7947 */ /* 0x000fea000383ffff */
.L_x_195:
[----:B------:R-:W-:-:S00]  /*8060*/  BRA `(.L_x_195) ;  /* 0xfffffffc00fc7947 */ /* 0x000fc0000383ffff */
[----:B------:R-:W-:-:S00]  /*8070*/  NOP ;  /* 0x0000000000007918 */ /* 0x000fc00000000000 */
        /* <DEDUP_REMOVED lines=8> */
.L_x_196:


//--------------------- .nv.global.init           --------------------------
	.section	.nv.global.init,"aw",@progbits
.nv.global.init:
	.type		$str$22,@object
	.size		$str$22,($str$23 - $str$22)
$str$22:
        /*0000*/ 	.byte	0x6b, 0x5f, 0x74, 0x69, 0x6c, 0x65, 0x5f, 0x63, 0x6f, 0x75, 0x6e, 0x74, 0x20, 0x3e, 0x3d, 0x20
        /*0010*/ 	.byte	0x31, 0x00
	.type		$str$23,@object
	.size		$str$23,(__unnamed_1 - $str$23)
$str$23:
        /*0012*/ 	.byte	0x2f, 0x74, 0x6d, 0x70, 0x2f, 0x63, 0x75, 0x74, 0x6c, 0x61, 0x73, 0x73, 0x5f, 0x73, 0x77, 0x65
        /*0022*/ 	.byte	0x65, 0x70, 0x5f, 0x73, 0x72, 0x63, 0x2f, 0x69, 0x6e, 0x63, 0x6c, 0x75, 0x64, 0x65, 0x2f, 0x63
        /*0032*/ 	.byte	0x75, 0x74, 0x6c, 0x61, 0x73, 0x73, 0x2f, 0x67, 0x65, 0x6d, 0x6d, 0x2f, 0x63, 0x6f, 0x6c, 0x6c
        /*0042*/ 	.byte	0x65, 0x63, 0x74, 0x69, 0x76, 0x65, 0x2f, 0x73, 0x6d, 0x39, 0x30, 0x5f, 0x6d, 0x6d, 0x61, 0x5f
        /*0052*/ 	.byte	0x74, 0x6d, 0x61, 0x5f, 0x67, 0x6d, 0x6d, 0x61, 0x5f, 0x73, 0x73, 0x5f, 0x77, 0x61, 0x72, 0x70
        /*0062*/ 	.byte	0x73, 0x70, 0x65, 0x63, 0x69, 0x61, 0x6c, 0x69, 0x7a, 0x65, 0x64, 0x2e, 0x68, 0x70, 0x70, 0x00
	.type		__unnamed_1,@object
	.size		__unnamed_1,(.L_0 - __unnamed_1)
__unnamed_1:
        /*0072*/ 	.byte	0x76, 0x6f, 0x69, 0x64, 0x20, 0x63, 0x75, 0x74, 0x6c, 0x61, 0x73, 0x73, 0x3a, 0x3a, 0x67, 0x65
        /* <DEDUP_REMOVED lines=179> */
        /*0bb2*/ 	.byte	0x65, 0x6e, 0x74, 0x69, 0x74, 0x79, 0x5d, 0x00
.L_0:


//--------------------- .nv.shared._ZN7cutlass13device_kernelINS_4gemm6kernel13GemmUniversalIN4cute5tupleIJiiiiEEENS1_10collective13CollectiveMmaINS1_34MainloopSm90TmaGmmaWarpSpecializedILi4ENS5_IJNS4_1CILi1EEESB_SB_EEENS1_32KernelTmaWarpSpecializedPingpongEEENS5_IJNSA_ILi64EEENSA_ILi128EEESG_EEENS_6half_tENS5_IJlSB_lEEESI_SJ_NS4_8TiledMMAINS4_8MMA_AtomIJNS4_4SM904GMMA26MMA_64x128x16_F32F16F16_SSILNSN_5MajorE0ELSP_0ELNSN_7ScaleInE1ELSQ_1EEEEEENS4_6LayoutISC_NS5_IJNSA_ILi0EEESU_SU_EEEEENS5_IJNS4_10UnderscoreESX_SX_EEEEENS4_13SM90_TMA_LOADENS4_14ComposedLayoutINS4_7SwizzleILi3ELi4ELi3EEENS4_18smem_ptr_flag_bitsILi16EEENST_INS5_IJNSA_ILi8EEESF_EEENS5_IJSF_SB_EEEEEEEvNS4_8identityES10_S1A_vS1B_EENS_8epilogue10collective6detail29Sm90TmaWarpSpecializedAdapterINS1E_15DefaultEpilogueISI_SJ_SJ_NS1D_6thread17LinearCombinationISI_Li1EffLNS1I_9ScaleType4KindE0ELNS_15FloatRoundStyleE2ESI_EENS1_15EpilogueDefaultEEEEEvvEEEEvNT_6ParamsE --------------------------
	.section	.nv.shared._ZN7cutlass13device_kernelINS_4gemm6kernel13GemmUniversalIN4cute5tupleIJiiiiEEENS1_10collective13CollectiveMmaINS1_34MainloopSm90TmaGmmaWarpSpecializedILi4ENS5_IJNS4_1CILi1EEESB_SB_EEENS1_32KernelTmaWarpSpecializedPingpongEEENS5_IJNSA_ILi64EEENSA_ILi128EEESG_EEENS_6half_tENS5_IJlSB_lEEESI_SJ_NS4_8TiledMMAINS4_8MMA_AtomIJNS4_4SM904GMMA26MMA_64x128x16_F32F16F16_SSILNSN_5MajorE0ELSP_0ELNSN_7ScaleInE1ELSQ_1EEEEEENS4_6LayoutISC_NS5_IJNSA_ILi0EEESU_SU_EEEEENS5_IJNS4_10UnderscoreESX_SX_EEEEENS4_13SM90_TMA_LOADENS4_14ComposedLayoutINS4_7SwizzleILi3ELi4ELi3EEENS4_18smem_ptr_flag_bitsILi16EEENST_INS5_IJNSA_ILi8EEESF_EEENS5_IJSF_SB_EEEEEEEvNS4_8identityES10_S1A_vS1B_EENS_8epilogue10collective6detail29Sm90TmaWarpSpecializedAdapterINS1E_15DefaultEpilogueISI_SJ_SJ_NS1D_6thread17LinearCombinationISI_Li1EffLNS1I_9ScaleType4KindE0ELNS_15FloatRoundStyleE2ESI_EENS1_15EpilogueDefaultEEEEEvvEEEEvNT_6ParamsE,"aw",@nobits
	.sectionflags	@""
	.align	16
	.zero		1024


//--------------------- .nv.shared.reserved.0     --------------------------
	.section	.nv.shared.reserved.0,"aw",@nobits
	.weak		__nv_reservedSMEM_offset_0_alias
	.size		__nv_reservedSMEM_offset_0_alias, 0, 0
	.other		__nv_reservedSMEM_offset_0_alias,@"STO_CUDA_RESERVED_SHARED STV_DEFAULT"
__nv_reservedSMEM_offset_0_alias:
	.zero		0


//--------------------- .nv.global                --------------------------
	.section	.nv.global,"aw",@nobits
.nv.global:
	.type		_ZN40_INTERNAL_f4f3d146_4_k_cu_75d3f076_251384cute1_E,@object
	.size		_ZN40_INTERNAL_f4f3d146_4_k_cu_75d3f076_251384cute1_E,(_ZN40_INTERNAL_f4f3d146_4_k_cu_75d3f076_251384cuda3std3__45__cpo6cbeginE - _ZN40_INTERNAL_f4f3d146_4_k_cu_75d3f076_251384cute1_E)
_ZN40_INTERNAL_f4f3d146_4_k_cu_75d3f076_251384cute1_E:
	.zero		1
	.type		_ZN40_INTERNAL_f4f3d146_4_k_cu_75d3f076_251384cuda3std3__45__cpo6cbeginE,@object
	.size		_ZN40_INTERNAL_f4f3d146_4_k_cu_75d3f076_251384cuda3std3__45__cpo6cbeginE,(_ZN40_INTERNAL_f4f3d146_4_k_cu_75d3f076_251384cuda3std3__48in_placeE - _ZN40_INTERNAL_f4f3d146_4_k_cu_75d3f076_251384cuda3std3__45__cpo6cbeginE)
_ZN40_INTERNAL_f4f3d146_4_k_cu_75d3f076_251384cuda3std3__45__cpo6cbeginE:
	.zero		1
	.type		_ZN40_INTERNAL_f4f3d146_4_k_cu_75d3f076_251384cuda3std3__48in_placeE,@object
	.size		_ZN40_INTERNAL_f4f3d146_4_k_cu_75d3f076_251384cuda3std3__48in_placeE,(_ZN40_INTERNAL_f4f3d146_4_k_cu_75d3f076_251384cuda3std6ranges3__45__cpo9iter_moveE - _ZN40_INTERNAL_f4f3d146_4_k_cu_75d3f076_251384cuda3std3__48in_placeE)
_ZN40_INTERNAL_f4f3d146_4_k_cu_75d3f076_251384cuda3std3__48in_placeE:
	.zero		1
	.type		_ZN40_INTERNAL_f4f3d146_4_k_cu_75d3f076_251384cuda3std6ranges3__45__cpo9iter_moveE,@object
	.size		_ZN40_INTERNAL_f4f3d146_4_k_cu_75d3f076_251384cuda3std6ranges3__45__cpo9iter_moveE,(_ZN40_INTERNAL_f4f3d146_4_k_cu_75d3f076_251384cuda3std3__45__cpo5beginE - _ZN40_INTERNAL_f4f3d146_4_k_cu_75d3f076_251384cuda3std6ranges3__45__cpo9iter_moveE)
_ZN40_INTERNAL_f4f3d146_4_k_cu_75d3f076_251384cuda3std6ranges3__45__cpo9iter_moveE:
	.zero		1
	.type		_ZN40_INTERNAL_f4f3d146_4_k_cu_75d3f076_251384cuda3std3__45__cpo5beginE,@object
	.size		_ZN40_INTERNAL_f4f3d146_4_k_cu_75d3f076_251384cuda3std3__45__cpo5beginE,(_ZN40_INTERNAL_f4f3d146_4_k_cu_75d3f076_251384cuda3std3__442_GLOBAL__N__f4f3d146_4_k_cu_75d3f076_251386ignoreE - _ZN40_INTERNAL_f4f3d146_4_k_cu_75d3f076_251384cuda3std3__45__cpo5beginE)
_ZN40_INTERNAL_f4f3d146_4_k_cu_75d3f076_251384cuda3std3__45__cpo5beginE:
	.zero		1
	.type		_ZN40_INTERNAL_f4f3d146_4_k_cu_75d3f076_251384cuda3std3__442_GLOBAL__N__f4f3d146_4_k_cu_75d3f076_251386ignoreE,@object
	.size		_ZN40_INTERNAL_f4f3d146_4_k_cu_75d3f076_251384cuda3std3__442_GLOBAL__N__f4f3d146_4_k_cu_75d3f076_251386ignoreE,(_ZN40_INTERNAL_f4f3d146_4_k_cu_75d3f076_251384cute7productE - _ZN40_INTERNAL_f4f3d146_4_k_cu_75d3f076_251384cuda3std3__442_GLOBAL__N__f4f3d146_4_k_cu_75d3f076_251386ignoreE)
_ZN40_INTERNAL_f4f3d146_4_k_cu_75d3f076_251384cuda3std3__442_GLOBAL__N__f4f3d146_4_k_cu_75d3f076_251386ignoreE:
	.zero		1
	.type		_ZN40_INTERNAL_f4f3d146_4_k_cu_75d3f076_251384cute7productE,@object
	.size		_ZN40_INTERNAL_f4f3d146_4_k_cu_75d3f076_251384cute7productE,(_ZN40_INTERNAL_f4f3d146_4_k_cu_75d3f076_251384cuda3std3__45__cpo3endE - _ZN40_INTERNAL_f4f3d146_4_k_cu_75d3f076_251384cute7productE)
_ZN40_INTERNAL_f4f3d146_4_k_cu_75d3f076_251384cute7productE:
	.zero		1
	.type		_ZN40_INTERNAL_f4f3d146_4_k_cu_75d3f076_251384cuda3std3__45__cpo3endE,@object
	.size		_ZN40_INTERNAL_f4f3d146_4_k_cu_75d3f076_251384cuda3std3__45__cpo3endE,(_ZN40_INTERNAL_f4f3d146_4_k_cu_75d3f076_251384cuda3std3__419piecewise_constructE - _ZN40_INTERNAL_f4f3d146_4_k_cu_75d3f076_251384cuda3std3__45__cpo3endE)
_ZN40_INTERNAL_f4f3d146_4_k_cu_75d3f076_251384cuda3std3__45__cpo3endE:
	.zero		1
	.type		_ZN40_INTERNAL_f4f3d146_4_k_cu_75d3f076_251384cuda3std3__419piecewise_constructE,@object
	.size		_ZN40_INTERNAL_f4f3d146_4_k_cu_75d3f076_251384cuda3std3__419piecewise_constructE,(_ZN40_INTERNAL_f4f3d146_4_k_cu_75d3f076_251384cuda3std3__45__cpo4cendE - _ZN40_INTERNAL_f4f3d146_4_k_cu_75d3f076_251384cuda3std3__419piecewise_constructE)
_ZN40_INTERNAL_f4f3d146_4_k_cu_75d3f076_251384cuda3std3__419piecewise_constructE:
	.zero		1
	.type		_ZN40_INTERNAL_f4f3d146_4_k_cu_75d3f076_251384cuda3std3__45__cpo4cendE,@object
	.size		_ZN40_INTERNAL_f4f3d146_4_k_cu_75d3f076_251384cuda3std3__45__cpo4cendE,(_ZN40_INTERNAL_f4f3d146_4_k_cu_75d3f076_251384cuda3std6ranges3__45__cpo4swapE - _ZN40_INTERNAL_f4f3d146_4_k_cu_75d3f076_251384cuda3std3__45__cpo4cendE)
_ZN40_INTERNAL_f4f3d146_4_k_cu_75d3f076_251384cuda3std3__45__cpo4cendE:
	.zero		1
	.type		_ZN40_INTERNAL_f4f3d146_4_k_cu_75d3f076_251384cuda3std6ranges3__45__cpo4swapE,@object
	.size		_ZN40_INTERNAL_f4f3d146_4_k_cu_75d3f076_251384cuda3std6ranges3__45__cpo4swapE,(.L_8 - _ZN40_INTERNAL_f4f3d146_4_k_cu_75d3f076_251384cuda3std6ranges3__45__cpo4swapE)
_ZN40_INTERNAL_f4f3d146_4_k_cu_75d3f076_251384cuda3std6ranges3__45__cpo4swapE:
	.zero		1
.L_8:


//--------------------- .nv.constant0._ZN7cutlass13device_kernelINS_4gemm6kernel13GemmUniversalIN4cute5tupleIJiiiiEEENS1_10collective13CollectiveMmaINS1_34MainloopSm90TmaGmmaWarpSpecializedILi4ENS5_IJNS4_1CILi1EEESB_SB_EEENS1_32KernelTmaWarpSpecializedPingpongEEENS5_IJNSA_ILi64EEENSA_ILi128EEESG_EEENS_6half_tENS5_IJlSB_lEEESI_SJ_NS4_8TiledMMAINS4_8MMA_AtomIJNS4_4SM904GMMA26MMA_64x128x16_F32F16F16_SSILNSN_5MajorE0ELSP_0ELNSN_7ScaleInE1ELSQ_1EEEEEENS4_6LayoutISC_NS5_IJNSA_ILi0EEESU_SU_EEEEENS5_IJNS4_10UnderscoreESX_SX_EEEEENS4_13SM90_TMA_LOADENS4_14ComposedLayoutINS4_7SwizzleILi3ELi4ELi3EEENS4_18smem_ptr_flag_bitsILi16EEENST_INS5_IJNSA_ILi8EEESF_EEENS5_IJSF_SB_EEEEEEEvNS4_8identityES10_S1A_vS1B_EENS_8epilogue10collective6detail29Sm90TmaWarpSpecializedAdapterINS1E_15DefaultEpilogueISI_SJ_SJ_NS1D_6thread17LinearCombinationISI_Li1EffLNS1I_9ScaleType4KindE0ELNS_15FloatRoundStyleE2ESI_EENS1_15EpilogueDefaultEEEEEvvEEEEvNT_6ParamsE --------------------------
	.section	.nv.constant0._ZN7cutlass13device_kernelINS_4gemm6kernel13GemmUniversalIN4cute5tupleIJiiiiEEENS1_10collective13CollectiveMmaINS1_34MainloopSm90TmaGmmaWarpSpecializedILi4ENS5_IJNS4_1CILi1EEESB_SB_EEENS1_32KernelTmaWarpSpecializedPingpongEEENS5_IJNSA_ILi64EEENSA_ILi128EEESG_EEENS_6half_tENS5_IJlSB_lEEESI_SJ_NS4_8TiledMMAINS4_8MMA_AtomIJNS4_4SM904GMMA26MMA_64x128x16_F32F16F16_SSILNSN_5MajorE0ELSP_0ELNSN_7ScaleInE1ELSQ_1EEEEEENS4_6LayoutISC_NS5_IJNSA_ILi0EEESU_SU_EEEEENS5_IJNS4_10UnderscoreESX_SX_EEEEENS4_13SM90_TMA_LOADENS4_14ComposedLayoutINS4_7SwizzleILi3ELi4ELi3EEENS4_18smem_ptr_flag_bitsILi16EEENST_INS5_IJNSA_ILi8EEESF_EEENS5_IJSF_SB_EEEEEEEvNS4_8identityES10_S1A_vS1B_EENS_8epilogue10collective6detail29Sm90TmaWarpSpecializedAdapterINS1E_15DefaultEpilogueISI_SJ_SJ_NS1D_6thread17LinearCombinationISI_Li1EffLNS1I_9ScaleType4KindE0ELNS_15FloatRoundStyleE2ESI_EENS1_15EpilogueDefaultEEEEEvvEEEEvNT_6ParamsE,"a",@progbits
	.sectionflags	@""
	.align	4
.nv.constant0._ZN7cutlass13device_kernelINS_4gemm6kernel13GemmUniversalIN4cute5tupleIJiiiiEEENS1_10collective13CollectiveMmaINS1_34MainloopSm90TmaGmmaWarpSpecializedILi4ENS5_IJNS4_1CILi1EEESB_SB_EEENS1_32KernelTmaWarpSpecializedPingpongEEENS5_IJNSA_ILi64EEENSA_ILi128EEESG_EEENS_6half_tENS5_IJlSB_lEEESI_SJ_NS4_8TiledMMAINS4_8MMA_AtomIJNS4_4SM904GMMA26MMA_64x128x16_F32F16F16_SSILNSN_5MajorE0ELSP_0ELNSN_7ScaleInE1ELSQ_1EEEEEENS4_6LayoutISC_NS5_IJNSA_ILi0EEESU_SU_EEEEENS5_IJNS4_10UnderscoreESX_SX_EEEEENS4_13SM90_TMA_LOADENS4_14ComposedLayoutINS4_7SwizzleILi3ELi4ELi3EEENS4_18smem_ptr_flag_bitsILi16EEENST_INS5_IJNSA_ILi8EEESF_EEENS5_IJSF_SB_EEEEEEEvNS4_8identityES10_S1A_vS1B_EENS_8epilogue10collective6detail29Sm90TmaWarpSpecializedAdapterINS1E_15DefaultEpilogueISI_SJ_SJ_NS1D_6thread17LinearCombinationISI_Li1EffLNS1I_9ScaleType4KindE0ELNS_15FloatRoundStyleE2ESI_EENS1_15EpilogueDefaultEEEEEvvEEEEvNT_6ParamsE:
	.zero		1664


//--------------------- SYMBOLS --------------------------

	.type		.nv.reservedSmem.offset0,@object
	.size		.nv.reservedSmem.offset0,0x4
	.type		__assertfail,@function
